	.target	sm_90a

	.elftype	@"ET_EXEC"


//--------------------- .note.nv.tkinfo           --------------------------
	.section	.note.nv.tkinfo,"",@"SHT_NOTE"
	.sectionflags	@"SHF_NOTE_NV_TKINFO"
	.tkinfo
        /*0018*/ 	.word	0x00000002
        /*0030*/ 	.string	""
        /*0030*/ 	.string	"ptxas"
        /*0030*/ 	.string	"Cuda compilation tools, release 13.0, V13.0.88"
        /*0030*/ 	.string	"Build cuda_13.0.r13.0/compiler.36424714_0"
        /*0030*/ 	.string	"-arch sm_90a -m 64 "



//--------------------- .note.nv.cuinfo           --------------------------
	.section	.note.nv.cuinfo,"",@"SHT_NOTE"
	.sectionflags	@"SHF_NOTE_NV_CUINFO"
        /*0018*/ 	.short	0x0002
        /*001a*/ 	.short	0x005a
        /*001c*/ 	.short	0x0082
	.zero		2


//--------------------- .nv.info                  --------------------------
	.section	.nv.info,"",@"SHT_CUDA_INFO"
	.align	4


	//----- nvinfo : EIATTR_REGCOUNT
	.align		4
        /*0000*/ 	.byte	0x04, 0x2f
        /*0002*/ 	.short	(.L_15 - .L_14)
	.align		4
.L_14:
        /*0004*/ 	.word	index@(_ZN7cutlass13device_kernelINS_4gemm6kernel13GemmUniversalIN4cute5tupleIJiiiiEEENS1_10collective13CollectiveMmaINS1_34MainloopSm90TmaGmmaWarpSpecializedILi14ENS5_IJNS4_1CILi1EEESB_SB_EEENS1_35KernelTmaWarpSpecializedCooperativeEEENS5_IJNSA_ILi128EEESF_NSA_ILi32EEEEEENS_10bfloat16_tENS5_IJlSB_lEEESI_SJ_NS4_8TiledMMAINS4_8MMA_AtomIJNS4_4SM904GMMA28MMA_64x128x16_F32BF16BF16_SSILNSN_5MajorE0ELSP_0ELNSN_7ScaleInE1ELSQ_1EEEEEENS4_6LayoutINS5_IJNSA_ILi2EEESB_SB_EEENS5_IJSB_NSA_ILi0EEESW_EEEEENS5_IJNS4_10UnderscoreESZ_SZ_EEEEENS4_13SM90_TMA_LOADENS4_14ComposedLayoutINS4_7SwizzleILi2ELi4ELi3EEENS4_18smem_ptr_flag_bitsILi16EEENST_INS5_IJNSA_ILi8EEESG_EEENS5_IJSG_SB_EEEEEEEvNS4_8identityES12_S1C_vS1D_EENS_8epilogue10collective6detail29Sm90TmaWarpSpecializedAdapterINS1G_15DefaultEpilogueISI_SJ_SJ_NS1F_6thread17LinearCombinationISI_Li1EffLNS1K_9ScaleType4KindE0ELNS_15FloatRoundStyleE2ESI_EENS1_15EpilogueDefaultEEEEEvvEEEEvNT_6ParamsE)
        /*0008*/ 	.word	0x000000a8


	//----- nvinfo : EIATTR_FRAME_SIZE
	.align		4
.L_15:
        /*000c*/ 	.byte	0x04, 0x11
        /*000e*/ 	.short	(.L_17 - .L_16)
	.align		4
.L_16:
        /*0010*/ 	.word	index@(_ZN7cutlass13device_kernelINS_4gemm6kernel13GemmUniversalIN4cute5tupleIJiiiiEEENS1_10collective13CollectiveMmaINS1_34MainloopSm90TmaGmmaWarpSpecializedILi14ENS5_IJNS4_1CILi1EEESB_SB_EEENS1_35KernelTmaWarpSpecializedCooperativeEEENS5_IJNSA_ILi128EEESF_NSA_ILi32EEEEEENS_10bfloat16_tENS5_IJlSB_lEEESI_SJ_NS4_8TiledMMAINS4_8MMA_AtomIJNS4_4SM904GMMA28MMA_64x128x16_F32BF16BF16_SSILNSN_5MajorE0ELSP_0ELNSN_7ScaleInE1ELSQ_1EEEEEENS4_6LayoutINS5_IJNSA_ILi2EEESB_SB_EEENS5_IJSB_NSA_ILi0EEESW_EEEEENS5_IJNS4_10UnderscoreESZ_SZ_EEEEENS4_13SM90_TMA_LOADENS4_14ComposedLayoutINS4_7SwizzleILi2ELi4ELi3EEENS4_18smem_ptr_flag_bitsILi16EEENST_INS5_IJNSA_ILi8EEESG_EEENS5_IJSG_SB_EEEEEEEvNS4_8identityES12_S1C_vS1D_EENS_8epilogue10collective6detail29Sm90TmaWarpSpecializedAdapterINS1G_15DefaultEpilogueISI_SJ_SJ_NS1F_6thread17LinearCombinationISI_Li1EffLNS1K_9ScaleType4KindE0ELNS_15FloatRoundStyleE2ESI_EENS1_15EpilogueDefaultEEEEEvvEEEEvNT_6ParamsE)
        /*0014*/ 	.word	0x00000000


	//----- nvinfo : EIATTR_MIN_STACK_SIZE
	.align		4
.L_17:
        /*0018*/ 	.byte	0x04, 0x12
        /*001a*/ 	.short	(.L_19 - .L_18)
	.align		4
.L_18:
        /*001c*/ 	.word	index@(_ZN7cutlass13device_kernelINS_4gemm6kernel13GemmUniversalIN4cute5tupleIJiiiiEEENS1_10collective13CollectiveMmaINS1_34MainloopSm90TmaGmmaWarpSpecializedILi14ENS5_IJNS4_1CILi1EEESB_SB_EEENS1_35KernelTmaWarpSpecializedCooperativeEEENS5_IJNSA_ILi128EEESF_NSA_ILi32EEEEEENS_10bfloat16_tENS5_IJlSB_lEEESI_SJ_NS4_8TiledMMAINS4_8MMA_AtomIJNS4_4SM904GMMA28MMA_64x128x16_F32BF16BF16_SSILNSN_5MajorE0ELSP_0ELNSN_7ScaleInE1ELSQ_1EEEEEENS4_6LayoutINS5_IJNSA_ILi2EEESB_SB_EEENS5_IJSB_NSA_ILi0EEESW_EEEEENS5_IJNS4_10UnderscoreESZ_SZ_EEEEENS4_13SM90_TMA_LOADENS4_14ComposedLayoutINS4_7SwizzleILi2ELi4ELi3EEENS4_18smem_ptr_flag_bitsILi16EEENST_INS5_IJNSA_ILi8EEESG_EEENS5_IJSG_SB_EEEEEEEvNS4_8identityES12_S1C_vS1D_EENS_8epilogue10collective6detail29Sm90TmaWarpSpecializedAdapterINS1G_15DefaultEpilogueISI_SJ_SJ_NS1F_6thread17LinearCombinationISI_Li1EffLNS1K_9ScaleType4KindE0ELNS_15FloatRoundStyleE2ESI_EENS1_15EpilogueDefaultEEEEEvvEEEEvNT_6ParamsE)
        /*0020*/ 	.word	0x00000000
.L_19:


//--------------------- .nv.compat                --------------------------
	.section	.nv.compat,"",@"SHT_CUDA_COMPAT_INFO"
	.align	4
        /*0000*/ 	.byte	0x02, 0x09, 0x01, 0x00, 0x02, 0x02, 0x04, 0x00, 0x02, 0x05, 0x05, 0x00, 0x03, 0x07, 0x01, 0x01
        /*0010*/ 	.byte	0x02, 0x03, 0x01, 0x00, 0x02, 0x06, 0x01, 0x00, 0x04, 0x0b, 0x08, 0x00, 0x00, 0x00, 0x00, 0x00
        /*0020*/ 	.byte	0x00, 0x00, 0x00, 0x00


//--------------------- .nv.info._ZN7cutlass13device_kernelINS_4gemm6kernel13GemmUniversalIN4cute5tupleIJiiiiEEENS1_10collective13CollectiveMmaINS1_34MainloopSm90TmaGmmaWarpSpecializedILi14ENS5_IJNS4_1CILi1EEESB_SB_EEENS1_35KernelTmaWarpSpecializedCooperativeEEENS5_IJNSA_ILi128EEESF_NSA_ILi32EEEEEENS_10bfloat16_tENS5_IJlSB_lEEESI_SJ_NS4_8TiledMMAINS4_8MMA_AtomIJNS4_4SM904GMMA28MMA_64x128x16_F32BF16BF16_SSILNSN_5MajorE0ELSP_0ELNSN_7ScaleInE1ELSQ_1EEEEEENS4_6LayoutINS5_IJNSA_ILi2EEESB_SB_EEENS5_IJSB_NSA_ILi0EEESW_EEEEENS5_IJNS4_10UnderscoreESZ_SZ_EEEEENS4_13SM90_TMA_LOADENS4_14ComposedLayoutINS4_7SwizzleILi2ELi4ELi3EEENS4_18smem_ptr_flag_bitsILi16EEENST_INS5_IJNSA_ILi8EEESG_EEENS5_IJSG_SB_EEEEEEEvNS4_8identityES12_S1C_vS1D_EENS_8epilogue10collective6detail29Sm90TmaWarpSpecializedAdapterINS1G_15DefaultEpilogueISI_SJ_SJ_NS1F_6thread17LinearCombinationISI_Li1EffLNS1K_9ScaleType4KindE0ELNS_15FloatRoundStyleE2ESI_EENS1_15EpilogueDefaultEEEEEvvEEEEvNT_6ParamsE --------------------------
	.section	.nv.info._ZN7cutlass13device_kernelINS_4gemm6kernel13GemmUniversalIN4cute5tupleIJiiiiEEENS1_10collective13CollectiveMmaINS1_34MainloopSm90TmaGmmaWarpSpecializedILi14ENS5_IJNS4_1CILi1EEESB_SB_EEENS1_35KernelTmaWarpSpecializedCooperativeEEENS5_IJNSA_ILi128EEESF_NSA_ILi32EEEEEENS_10bfloat16_tENS5_IJlSB_lEEESI_SJ_NS4_8TiledMMAINS4_8MMA_AtomIJNS4_4SM904GMMA28MMA_64x128x16_F32BF16BF16_SSILNSN_5MajorE0ELSP_0ELNSN_7ScaleInE1ELSQ_1EEEEEENS4_6LayoutINS5_IJNSA_ILi2EEESB_SB_EEENS5_IJSB_NSA_ILi0EEESW_EEEEENS5_IJNS4_10UnderscoreESZ_SZ_EEEEENS4_13SM90_TMA_LOADENS4_14ComposedLayoutINS4_7SwizzleILi2ELi4ELi3EEENS4_18smem_ptr_flag_bitsILi16EEENST_INS5_IJNSA_ILi8EEESG_EEENS5_IJSG_SB_EEEEEEEvNS4_8identityES12_S1C_vS1D_EENS_8epilogue10collective6detail29Sm90TmaWarpSpecializedAdapterINS1G_15DefaultEpilogueISI_SJ_SJ_NS1F_6thread17LinearCombinationISI_Li1EffLNS1K_9ScaleType4KindE0ELNS_15FloatRoundStyleE2ESI_EENS1_15EpilogueDefaultEEEEEvvEEEEvNT_6ParamsE,"",@"SHT_CUDA_INFO"
	.sectionflags	@""
	.align	4


	//----- nvinfo : EIATTR_CUDA_API_VERSION
	.align		4
        /*0000*/ 	.byte	0x04, 0x37
        /*0002*/ 	.short	(.L_21 - .L_20)
.L_20:
        /*0004*/ 	.word	0x00000082


	//----- nvinfo : EIATTR_KPARAM_INFO
	.align		4
.L_21:
        /*0008*/ 	.byte	0x04, 0x17
        /*000a*/ 	.short	(.L_23 - .L_22)
.L_22:
        /*000c*/ 	.word	0x00000000
        /*0010*/ 	.short	0x0000
        /*0012*/ 	.short	0x0070
        /*0014*/ 	.byte	0x00, 0xf0, 0x01, 0x10


	//----- nvinfo : EIATTR_SPARSE_MMA_MASK
	.align		4
.L_23:
        /*0018*/ 	.byte	0x03, 0x50
        /*001a*/ 	.short	0x0000


	//----- nvinfo : EIATTR_MAXREG_COUNT
	.align		4
        /*001c*/ 	.byte	0x03, 0x1b
        /*001e*/ 	.short	0x00a8


	//----- nvinfo : EIATTR_NUM_BARRIERS
	.align		4
        /*0020*/ 	.byte	0x02, 0x4c
        /*0022*/ 	.byte	0x01
	.zero		1


	//----- nvinfo : EIATTR_EXTERNS
	.align		4
        /*0024*/ 	.byte	0x04, 0x0f
        /*0026*/ 	.short	(.L_25 - .L_24)


	//   ....[0]....
	.align		4
.L_24:
        /*0028*/ 	.word	index@(__assertfail)


	//----- nvinfo : EIATTR_MERCURY_ISA_VERSION
	.align		4
.L_25:
        /*002c*/ 	.byte	0x03, 0x5f
        /*002e*/ 	.short	0x0101


	//----- nvinfo : EIATTR_INT_WARP_WIDE_INSTR_OFFSETS
	.align		4
        /*0030*/ 	.byte	0x04, 0x31
        /*0032*/ 	.short	(.L_27 - .L_26)


	//   ....[0]....
.L_26:
        /*0034*/ 	.word	0x00000520


	//   ....[1]....
        /*0038*/ 	.word	0x00000550


	//   ....[2]....
        /*003c*/ 	.word	0x00000630


	//----- nvinfo : EIATTR_COOP_GROUP_MASK_REGIDS
	.align		4
.L_27:
        /*0040*/ 	.byte	0x04, 0x29
        /*0042*/ 	.short	(.L_29 - .L_28)


	//   ....[0]....
.L_28:
        /*0044*/ 	.word	0xffffffff


	//   ....[1]....
        /*0048*/ 	.word	0xffffffff


	//   ....[2]....
        /*004c*/ 	.word	0xffffffff


	//   ....[3]....
        /*0050*/ 	.word	0xffffffff


	//   ....[4]....
        /*0054*/ 	.word	0xffffffff


	//----- nvinfo : EIATTR_COOP_GROUP_INSTR_OFFSETS
	.align		4
.L_29:
        /*0058*/ 	.byte	0x04, 0x28
        /*005a*/ 	.short	(.L_31 - .L_30)


	//   ....[0]....
.L_30:
        /*005c*/ 	.word	0x00000060


	//   ....[1]....
        /*0060*/ 	.word	0x00000070


	//   ....[2]....
        /*0064*/ 	.word	0x00000130


	//   ....[3]....
        /*0068*/ 	.word	0x00000430


	//   ....[4]....
        /*006c*/ 	.word	0x000010e0


	//----- nvinfo : EIATTR_REG_RECONFIG
	.align		4
.L_31:
        /*0070*/ 	.byte	0x01, 0x54
	.zero		2


	//----- nvinfo : EIATTR_SYSCALL_OFFSETS
	.align		4
        /*0074*/ 	.byte	0x04, 0x46
        /*0076*/ 	.short	(.L_33 - .L_32)


	//   ....[0]....
.L_32:
        /*0078*/ 	.word	0x000012a0


	//----- nvinfo : EIATTR_MBARRIER_INSTR_OFFSETS
	.align		4
.L_33:
        /*007c*/ 	.byte	0x04, 0x39
        /*007e*/ 	.short	(.L_35 - .L_34)


	//   ....[0]....
.L_34:
        /*0080*/ 	.word	0x00000250
        /*0084*/ 	.word	0x000000ff
        /*0088*/ 	.word	0x00000000
        /*008c*/ 	.short	0x0100
        /*008e*/ 	.byte	0x08
	.zero		1


	//   ....[1]....
        /*0090*/ 	.word	0x00000260
        /*0094*/ 	.word	0x000000ff
        /*0098*/ 	.word	0x00000070
        /*009c*/ 	.short	0x0100
        /*009e*/ 	.byte	0x08
	.zero		1


	//   ....[2]....
        /*00a0*/ 	.word	0x00000270
        /*00a4*/ 	.word	0x000000ff
        /*00a8*/ 	.word	0x00000008
        /*00ac*/ 	.short	0x0100
        /*00ae*/ 	.byte	0x08
	.zero		1


	//   ....[3]....
        /*00b0*/ 	.word	0x00000280
        /*00b4*/ 	.word	0x000000ff
        /*00b8*/ 	.word	0x00000078
        /*00bc*/ 	.short	0x0100
        /*00be*/ 	.byte	0x08
	.zero		1


	//   ....[4]....
        /*00c0*/ 	.word	0x00000290
        /*00c4*/ 	.word	0x000000ff
        /*00c8*/ 	.word	0x00000010
        /*00cc*/ 	.short	0x0100
        /*00ce*/ 	.byte	0x08
	.zero		1


	//   ....[5]....
        /*00d0*/ 	.word	0x000002a0
        /*00d4*/ 	.word	0x000000ff
        /*00d8*/ 	.word	0x00000080
        /*00dc*/ 	.short	0x0100
        /*00de*/ 	.byte	0x08
	.zero		1


	//   ....[6]....
        /*00e0*/ 	.word	0x000002b0
        /*00e4*/ 	.word	0x000000ff
        /*00e8*/ 	.word	0x00000018
        /*00ec*/ 	.short	0x0100
        /*00ee*/ 	.byte	0x08
	.zero		1


	//   ....[7]....
        /*00f0*/ 	.word	0x000002c0
        /*00f4*/ 	.word	0x000000ff
        /*00f8*/ 	.word	0x00000088
        /*00fc*/ 	.short	0x0100
        /*00fe*/ 	.byte	0x08
	.zero		1


	//   ....[8]....
        /*0100*/ 	.word	0x000002d0
        /*0104*/ 	.word	0x000000ff
        /*0108*/ 	.word	0x00000020
        /*010c*/ 	.short	0x0100
        /*010e*/ 	.byte	0x08
	.zero		1


	//   ....[9]....
        /*0110*/ 	.word	0x000002e0
        /*0114*/ 	.word	0x000000ff
        /*0118*/ 	.word	0x00000090
        /*011c*/ 	.short	0x0100
        /*011e*/ 	.byte	0x08
	.zero		1


	//   ....[10]....
        /*0120*/ 	.word	0x000002f0
        /*0124*/ 	.word	0x000000ff
        /*0128*/ 	.word	0x00000028
        /*012c*/ 	.short	0x0100
        /*012e*/ 	.byte	0x08
	.zero		1


	//   ....[11]....
        /*0130*/ 	.word	0x00000300
        /*0134*/ 	.word	0x000000ff
        /*0138*/ 	.word	0x00000098
        /*013c*/ 	.short	0x0100
        /*013e*/ 	.byte	0x08
	.zero		1


	//   ....[12]....
        /*0140*/ 	.word	0x00000310
        /*0144*/ 	.word	0x000000ff
        /*0148*/ 	.word	0x00000030
        /*014c*/ 	.short	0x0100
        /*014e*/ 	.byte	0x08
	.zero		1


	//   ....[13]....
        /*0150*/ 	.word	0x00000320
        /*0154*/ 	.word	0x000000ff
        /*0158*/ 	.word	0x000000a0
        /*015c*/ 	.short	0x0100
        /*015e*/ 	.byte	0x08
	.zero		1


	//   ....[14]....
        /*0160*/ 	.word	0x00000330
        /*0164*/ 	.word	0x000000ff
        /*0168*/ 	.word	0x00000038
        /*016c*/ 	.short	0x0100
        /*016e*/ 	.byte	0x08
	.zero		1


	//   ....[15]....
        /*0170*/ 	.word	0x00000340
        /*0174*/ 	.word	0x000000ff
        /*0178*/ 	.word	0x000000a8
        /*017c*/ 	.short	0x0100
        /*017e*/ 	.byte	0x08
	.zero		1


	//   ....[16]....
        /*0180*/ 	.word	0x00000350
        /*0184*/ 	.word	0x000000ff
        /*0188*/ 	.word	0x00000040
        /*018c*/ 	.short	0x0100
        /*018e*/ 	.byte	0x08
	.zero		1


	//   ....[17]....
        /*0190*/ 	.word	0x00000360
        /*0194*/ 	.word	0x000000ff
        /*0198*/ 	.word	0x000000b0
        /*019c*/ 	.short	0x0100
        /*019e*/ 	.byte	0x08
	.zero		1


	//   ....[18]....
        /*01a0*/ 	.word	0x00000370
        /*01a4*/ 	.word	0x000000ff
        /*01a8*/ 	.word	0x00000048
        /*01ac*/ 	.short	0x0100
        /*01ae*/ 	.byte	0x08
	.zero		1


	//   ....[19]....
        /*01b0*/ 	.word	0x00000380
        /*01b4*/ 	.word	0x000000ff
        /*01b8*/ 	.word	0x000000b8
        /*01bc*/ 	.short	0x0100
        /*01be*/ 	.byte	0x08
	.zero		1


	//   ....[20]....
        /*01c0*/ 	.word	0x00000390
        /*01c4*/ 	.word	0x000000ff
        /*01c8*/ 	.word	0x00000050
        /*01cc*/ 	.short	0x0100
        /*01ce*/ 	.byte	0x08
	.zero		1


	//   ....[21]....
        /*01d0*/ 	.word	0x000003a0
        /*01d4*/ 	.word	0x000000ff
        /*01d8*/ 	.word	0x000000c0
        /*01dc*/ 	.short	0x0100
        /*01de*/ 	.byte	0x08
	.zero		1


	//   ....[22]....
        /*01e0*/ 	.word	0x000003b0
        /*01e4*/ 	.word	0x000000ff
        /*01e8*/ 	.word	0x00000058
        /*01ec*/ 	.short	0x0100
        /*01ee*/ 	.byte	0x08
	.zero		1


	//   ....[23]....
        /*01f0*/ 	.word	0x000003c0
        /*01f4*/ 	.word	0x000000ff
        /*01f8*/ 	.word	0x000000c8
        /*01fc*/ 	.short	0x0100
        /*01fe*/ 	.byte	0x08
	.zero		1


	//   ....[24]....
        /*0200*/ 	.word	0x000003d0
        /*0204*/ 	.word	0x000000ff
        /*0208*/ 	.word	0x00000060
        /*020c*/ 	.short	0x0100
        /*020e*/ 	.byte	0x08
	.zero		1


	//   ....[25]....
        /*0210*/ 	.word	0x000003e0
        /*0214*/ 	.word	0x000000ff
        /*0218*/ 	.word	0x000000d0
        /*021c*/ 	.short	0x0100
        /*021e*/ 	.byte	0x08
	.zero		1


	//   ....[26]....
        /*0220*/ 	.word	0x000003f0
        /*0224*/ 	.word	0x000000ff
        /*0228*/ 	.word	0x00000068
        /*022c*/ 	.short	0x0100
        /*022e*/ 	.byte	0x08
	.zero		1


	//   ....[27]....
        /*0230*/ 	.word	0x00000400
        /*0234*/ 	.word	0x000000ff
        /*0238*/ 	.word	0x000000d8
        /*023c*/ 	.short	0x0100
        /*023e*/ 	.byte	0x08
	.zero		1


	//   ....[28]....
        /*0240*/ 	.word	0x000006a0
        /*0244*/ 	.word	0x000000ff
        /*0248*/ 	.word	0x000000f0
        /*024c*/ 	.short	0x0100
        /*024e*/ 	.byte	0x06
	.zero		1


	//   ....[29]....
        /*0250*/ 	.word	0x00000700
        /*0254*/ 	.word	0x000000ff
        /*0258*/ 	.word	0x000000f8
        /*025c*/ 	.short	0x0100
        /*025e*/ 	.byte	0x06
	.zero		1


	//   ....[30]....
        /*0260*/ 	.word	0x00001320
        /*0264*/ 	.word	0x00000003
        /*0268*/ 	.word	0x00000000
        /*026c*/ 	.short	0x010a
        /*026e*/ 	.byte	0x3f
	.zero		1


	//   ....[31]....
        /*0270*/ 	.word	0x00001360
        /*0274*/ 	.word	0x00000003
        /*0278*/ 	.word	0x00000000
        /*027c*/ 	.short	0x010a
        /*027e*/ 	.byte	0x3f
	.zero		1


	//   ....[32]....
        /*0280*/ 	.word	0x00001600
        /*0284*/ 	.word	0x000000ff
        /*0288*/ 	.word	0x00000000
        /*028c*/ 	.short	0x010a
        /*028e*/ 	.byte	0x04
	.zero		1


	//   ....[33]....
        /*0290*/ 	.word	0x00001640
        /*0294*/ 	.word	0x000000ff
        /*0298*/ 	.word	0x00000000
        /*029c*/ 	.short	0x010a
        /*029e*/ 	.byte	0x04
	.zero		1


	//   ....[34]....
        /*02a0*/ 	.word	0x000017a0
        /*02a4*/ 	.word	0x000000ff
        /*02a8*/ 	.word	0x00000000
        /*02ac*/ 	.short	0x0101
        /*02ae*/ 	.byte	0x04
	.zero		1


	//   ....[35]....
        /*02b0*/ 	.word	0x000019b0
        /*02b4*/ 	.word	0x000000ff
        /*02b8*/ 	.word	0x00000000
        /*02bc*/ 	.short	0x0101
        /*02be*/ 	.byte	0x06
	.zero		1


	//   ....[36]....
        /*02c0*/ 	.word	0x00006d50
        /*02c4*/ 	.word	0x0000000e
        /*02c8*/ 	.word	0x00000070
        /*02cc*/ 	.short	0x010a
        /*02ce*/ 	.byte	0x3f
	.zero		1


	//   ....[37]....
        /*02d0*/ 	.word	0x000070c0
        /*02d4*/ 	.word	0x00000006
        /*02d8*/ 	.word	0x000000f8
        /*02dc*/ 	.short	0x0101
        /*02de*/ 	.byte	0x3f
	.zero		1


	//   ....[38]....
        /*02e0*/ 	.word	0x000077f0
        /*02e4*/ 	.word	0x00000007
        /*02e8*/ 	.word	0x00000000
        /*02ec*/ 	.short	0x010a
        /*02ee*/ 	.byte	0x3f
	.zero		1


	//   ....[39]....
        /*02f0*/ 	.word	0x00007870
        /*02f4*/ 	.word	0x00000009
        /*02f8*/ 	.word	0x00000000
        /*02fc*/ 	.short	0x010a
        /*02fe*/ 	.byte	0x3f
	.zero		1


	//   ....[40]....
        /*0300*/ 	.word	0x00007900
        /*0304*/ 	.word	0x00000006
        /*0308*/ 	.word	0x00000000
        /*030c*/ 	.short	0x010a
        /*030e*/ 	.byte	0x3f
	.zero		1


	//   ....[41]....
        /*0310*/ 	.word	0x00007990
        /*0314*/ 	.word	0x00000009
        /*0318*/ 	.word	0x00000000
        /*031c*/ 	.short	0x010a
        /*031e*/ 	.byte	0x3f
	.zero		1


	//   ....[42]....
        /*0320*/ 	.word	0x00007a20
        /*0324*/ 	.word	0x00000006
        /*0328*/ 	.word	0x00000000
        /*032c*/ 	.short	0x010a
        /*032e*/ 	.byte	0x3f
	.zero		1


	//   ....[43]....
        /*0330*/ 	.word	0x00007ab0
        /*0334*/ 	.word	0x00000009
        /*0338*/ 	.word	0x00000000
        /*033c*/ 	.short	0x010a
        /*033e*/ 	.byte	0x3f
	.zero		1


	//   ....[44]....
        /*0340*/ 	.word	0x00007b40
        /*0344*/ 	.word	0x00000006
        /*0348*/ 	.word	0x00000000
        /*034c*/ 	.short	0x010a
        /*034e*/ 	.byte	0x3f
	.zero		1


	//   ....[45]....
        /*0350*/ 	.word	0x00007bd0
        /*0354*/ 	.word	0x00000009
        /*0358*/ 	.word	0x00000000
        /*035c*/ 	.short	0x010a
        /*035e*/ 	.byte	0x3f
	.zero		1


	//   ....[46]....
        /*0360*/ 	.word	0x00007c60
        /*0364*/ 	.word	0x00000006
        /*0368*/ 	.word	0x00000000
        /*036c*/ 	.short	0x010a
        /*036e*/ 	.byte	0x3f
	.zero		1


	//   ....[47]....
        /*0370*/ 	.word	0x00007cf0
        /*0374*/ 	.word	0x00000009
        /*0378*/ 	.word	0x00000000
        /*037c*/ 	.short	0x010a
        /*037e*/ 	.byte	0x3f
	.zero		1


	//   ....[48]....
        /*0380*/ 	.word	0x00007d80
        /*0384*/ 	.word	0x00000006
        /*0388*/ 	.word	0x00000000
        /*038c*/ 	.short	0x010a
        /*038e*/ 	.byte	0x3f
	.zero		1


	//   ....[49]....
        /*0390*/ 	.word	0x00007e10
        /*0394*/ 	.word	0x00000009
        /*0398*/ 	.word	0x00000000
        /*039c*/ 	.short	0x010a
        /*039e*/ 	.byte	0x3f
	.zero		1


	//   ....[50]....
        /*03a0*/ 	.word	0x00007ea0
        /*03a4*/ 	.word	0x00000006
        /*03a8*/ 	.word	0x00000000
        /*03ac*/ 	.short	0x010a
        /*03ae*/ 	.byte	0x3f
	.zero		1


	//   ....[51]....
        /*03b0*/ 	.word	0x00007f30
        /*03b4*/ 	.word	0x00000003
        /*03b8*/ 	.word	0x00000000
        /*03bc*/ 	.short	0x010a
        /*03be*/ 	.byte	0x3f
	.zero		1


	//   ....[52]....
        /*03c0*/ 	.word	0x00007f90
        /*03c4*/ 	.word	0x00000003
        /*03c8*/ 	.word	0x00000000
        /*03cc*/ 	.short	0x010a
        /*03ce*/ 	.byte	0x3f
	.zero		1


	//   ....[53]....
        /*03d0*/ 	.word	0x00007ff0
        /*03d4*/ 	.word	0x00000004
        /*03d8*/ 	.word	0x00000000
        /*03dc*/ 	.short	0x010a
        /*03de*/ 	.byte	0x3f
	.zero		1


	//   ....[54]....
        /*03e0*/ 	.word	0x000080c0
        /*03e4*/ 	.word	0x0000000e
        /*03e8*/ 	.word	0x00000070
        /*03ec*/ 	.short	0x010a
        /*03ee*/ 	.byte	0x3f
	.zero		1


	//   ....[55]....
        /*03f0*/ 	.word	0x00008190
        /*03f4*/ 	.word	0x00000007
        /*03f8*/ 	.word	0x00000000
        /*03fc*/ 	.short	0x010a
        /*03fe*/ 	.byte	0x3f
	.zero		1


	//   ....[56]....
        /*0400*/ 	.word	0x000081e0
        /*0404*/ 	.word	0x00000009
        /*0408*/ 	.word	0x00000000
        /*040c*/ 	.short	0x010a
        /*040e*/ 	.byte	0x3f
	.zero		1


	//   ....[57]....
        /*0410*/ 	.word	0x00008230
        /*0414*/ 	.word	0x00000006
        /*0418*/ 	.word	0x00000000
        /*041c*/ 	.short	0x010a
        /*041e*/ 	.byte	0x3f
	.zero		1


	//   ....[58]....
        /*0420*/ 	.word	0x00008280
        /*0424*/ 	.word	0x00000009
        /*0428*/ 	.word	0x00000000
        /*042c*/ 	.short	0x010a
        /*042e*/ 	.byte	0x3f
	.zero		1


	//   ....[59]....
        /*0430*/ 	.word	0x000082d0
        /*0434*/ 	.word	0x00000006
        /*0438*/ 	.word	0x00000000
        /*043c*/ 	.short	0x010a
        /*043e*/ 	.byte	0x3f
	.zero		1


	//   ....[60]....
        /*0440*/ 	.word	0x00008320
        /*0444*/ 	.word	0x00000009
        /*0448*/ 	.word	0x00000000
        /*044c*/ 	.short	0x010a
        /*044e*/ 	.byte	0x3f
	.zero		1


	//   ....[61]....
        /*0450*/ 	.word	0x00008370
        /*0454*/ 	.word	0x00000006
        /*0458*/ 	.word	0x00000000
        /*045c*/ 	.short	0x010a
        /*045e*/ 	.byte	0x3f
	.zero		1


	//   ....[62]....
        /*0460*/ 	.word	0x000083c0
        /*0464*/ 	.word	0x00000009
        /*0468*/ 	.word	0x00000000
        /*046c*/ 	.short	0x010a
        /*046e*/ 	.byte	0x3f
	.zero		1


	//   ....[63]....
        /*0470*/ 	.word	0x00008410
        /*0474*/ 	.word	0x00000006
        /*0478*/ 	.word	0x00000000
        /*047c*/ 	.short	0x010a
        /*047e*/ 	.byte	0x3f
	.zero		1


	//   ....[64]....
        /*0480*/ 	.word	0x00008460
        /*0484*/ 	.word	0x00000009
        /*0488*/ 	.word	0x00000000
        /*048c*/ 	.short	0x010a
        /*048e*/ 	.byte	0x3f
	.zero		1


	//   ....[65]....
        /*0490*/ 	.word	0x000084b0
        /*0494*/ 	.word	0x00000006
        /*0498*/ 	.word	0x00000000
        /*049c*/ 	.short	0x010a
        /*049e*/ 	.byte	0x3f
	.zero		1


	//   ....[66]....
        /*04a0*/ 	.word	0x00008500
        /*04a4*/ 	.word	0x00000009
        /*04a8*/ 	.word	0x00000000
        /*04ac*/ 	.short	0x010a
        /*04ae*/ 	.byte	0x3f
	.zero		1


	//   ....[67]....
        /*04b0*/ 	.word	0x00008550
        /*04b4*/ 	.word	0x00000006
        /*04b8*/ 	.word	0x00000000
        /*04bc*/ 	.short	0x010a
        /*04be*/ 	.byte	0x3f
	.zero		1


	//----- nvinfo : EIATTR_NUM_MBARRIERS
	.align		4
.L_35:
        /*04c0*/ 	.byte	0x03, 0x38
        /*04c2*/ 	.short	0x001e


	//----- nvinfo : EIATTR_EXIT_INSTR_OFFSETS
	.align		4
        /*04c4*/ 	.byte	0x04, 0x1c
        /*04c6*/ 	.short	(.L_37 - .L_36)


	//   ....[0]....
.L_36:
        /*04c8*/ 	.word	0x00000750


	//   ....[1]....
        /*04cc*/ 	.word	0x00001010


	//   ....[2]....
        /*04d0*/ 	.word	0x000063c0


	//   ....[3]....
        /*04d4*/ 	.word	0x000069f0


	//   ....[4]....
        /*04d8*/ 	.word	0x00007f80


	//----- nvinfo : EIATTR_MAX_THREADS
	.align		4
.L_37:
        /*04dc*/ 	.byte	0x04, 0x05
        /*04de*/ 	.short	(.L_39 - .L_38)
.L_38:
        /*04e0*/ 	.word	0x00000180
        /*04e4*/ 	.word	0x00000001
        /*04e8*/ 	.word	0x00000001


	//----- nvinfo : EIATTR_CRS_STACK_SIZE
	.align		4
.L_39:
        /*04ec*/ 	.byte	0x04, 0x1e
        /*04ee*/ 	.short	(.L_41 - .L_40)
.L_40:
        /*04f0*/ 	.word	0x00000000


	//----- nvinfo : EIATTR_CBANK_PARAM_SIZE
	.align		4
.L_41:
        /*04f4*/ 	.byte	0x03, 0x19
        /*04f6*/ 	.short	0x0470


	//----- nvinfo : EIATTR_PARAM_CBANK
	.align		4
        /*04f8*/ 	.byte	0x04, 0x0a
        /*04fa*/ 	.short	(.L_43 - .L_42)
	.align		4
.L_42:
        /*04fc*/ 	.word	index@(.nv.constant0._ZN7cutlass13device_kernelINS_4gemm6kernel13GemmUniversalIN4cute5tupleIJiiiiEEENS1_10collective13CollectiveMmaINS1_34MainloopSm90TmaGmmaWarpSpecializedILi14ENS5_IJNS4_1CILi1EEESB_SB_EEENS1_35KernelTmaWarpSpecializedCooperativeEEENS5_IJNSA_ILi128EEESF_NSA_ILi32EEEEEENS_10bfloat16_tENS5_IJlSB_lEEESI_SJ_NS4_8TiledMMAINS4_8MMA_AtomIJNS4_4SM904GMMA28MMA_64x128x16_F32BF16BF16_SSILNSN_5MajorE0ELSP_0ELNSN_7ScaleInE1ELSQ_1EEEEEENS4_6LayoutINS5_IJNSA_ILi2EEESB_SB_EEENS5_IJSB_NSA_ILi0EEESW_EEEEENS5_IJNS4_10UnderscoreESZ_SZ_EEEEENS4_13SM90_TMA_LOADENS4_14ComposedLayoutINS4_7SwizzleILi2ELi4ELi3EEENS4_18smem_ptr_flag_bitsILi16EEENST_INS5_IJNSA_ILi8EEESG_EEENS5_IJSG_SB_EEEEEEEvNS4_8identityES12_S1C_vS1D_EENS_8epilogue10collective6detail29Sm90TmaWarpSpecializedAdapterINS1G_15DefaultEpilogueISI_SJ_SJ_NS1F_6thread17LinearCombinationISI_Li1EffLNS1K_9ScaleType4KindE0ELNS_15FloatRoundStyleE2ESI_EENS1_15EpilogueDefaultEEEEEvvEEEEvNT_6ParamsE)
        /*0500*/ 	.short	0x0210
        /*0502*/ 	.short	0x0470


	//----- nvinfo : EIATTR_SW_WAR
	.align		4
.L_43:
        /*0504*/ 	.byte	0x04, 0x36
        /*0506*/ 	.short	(.L_45 - .L_44)
.L_44:
        /*0508*/ 	.word	0x00000008
.L_45:


//--------------------- .nv.callgraph             --------------------------
	.section	.nv.callgraph,"",@"SHT_CUDA_CALLGRAPH"
	.align	4
	.sectionentsize	8
	.align		4
        /*0000*/ 	.word	0x00000000
	.align		4
        /*0004*/ 	.word	0xffffffff
	.align		4
        /*0008*/ 	.word	index@(_ZN7cutlass13device_kernelINS_4gemm6kernel13GemmUniversalIN4cute5tupleIJiiiiEEENS1_10collective13CollectiveMmaINS1_34MainloopSm90TmaGmmaWarpSpecializedILi14ENS5_IJNS4_1CILi1EEESB_SB_EEENS1_35KernelTmaWarpSpecializedCooperativeEEENS5_IJNSA_ILi128EEESF_NSA_ILi32EEEEEENS_10bfloat16_tENS5_IJlSB_lEEESI_SJ_NS4_8TiledMMAINS4_8MMA_AtomIJNS4_4SM904GMMA28MMA_64x128x16_F32BF16BF16_SSILNSN_5MajorE0ELSP_0ELNSN_7ScaleInE1ELSQ_1EEEEEENS4_6LayoutINS5_IJNSA_ILi2EEESB_SB_EEENS5_IJSB_NSA_ILi0EEESW_EEEEENS5_IJNS4_10UnderscoreESZ_SZ_EEEEENS4_13SM90_TMA_LOADENS4_14ComposedLayoutINS4_7SwizzleILi2ELi4ELi3EEENS4_18smem_ptr_flag_bitsILi16EEENST_INS5_IJNSA_ILi8EEESG_EEENS5_IJSG_SB_EEEEEEEvNS4_8identityES12_S1C_vS1D_EENS_8epilogue10collective6detail29Sm90TmaWarpSpecializedAdapterINS1G_15DefaultEpilogueISI_SJ_SJ_NS1F_6thread17LinearCombinationISI_Li1EffLNS1K_9ScaleType4KindE0ELNS_15FloatRoundStyleE2ESI_EENS1_15EpilogueDefaultEEEEEvvEEEEvNT_6ParamsE)
	.align		4
        /*000c*/ 	.word	index@(__assertfail)
	.align		4
        /*0010*/ 	.word	0x00000000
	.align		4
        /*0014*/ 	.word	0xfffffffe
	.align		4
        /*0018*/ 	.word	0x00000000
	.align		4
        /*001c*/ 	.word	0xfffffffd
	.align		4
        /*0020*/ 	.word	0x00000000
	.align		4
        /*0024*/ 	.word	0xfffffffc


//--------------------- .nv.constant4             --------------------------
	.section	.nv.constant4,"a",@progbits
	.align	8
	.align		8
.nv.constant4:
        /*0000*/ 	.dword	__assertfail
	.align		8
        /*0008*/ 	.dword	__unnamed_1
	.align		8
        /*0010*/ 	.dword	_ZN39_INTERNAL_c588adad_4_k_cu_29ecb275_25114cuda3std3__45__cpo5beginE
	.align		8
        /*0018*/ 	.dword	_ZN39_INTERNAL_c588adad_4_k_cu_29ecb275_25114cuda3std3__45__cpo3endE
	.align		8
        /*0020*/ 	.dword	_ZN39_INTERNAL_c588adad_4_k_cu_29ecb275_25114cuda3std3__45__cpo6cbeginE
	.align		8
        /*0028*/ 	.dword	_ZN39_INTERNAL_c588adad_4_k_cu_29ecb275_25114cuda3std3__45__cpo4cendE
	.align		8
        /*0030*/ 	.dword	_ZN39_INTERNAL_c588adad_4_k_cu_29ecb275_25114cuda3std3__441_GLOBAL__N__c588adad_4_k_cu_29ecb275_25116ignoreE
	.align		8
        /*0038*/ 	.dword	_ZN39_INTERNAL_c588adad_4_k_cu_29ecb275_25114cuda3std3__419piecewise_constructE
	.align		8
        /*0040*/ 	.dword	_ZN39_INTERNAL_c588adad_4_k_cu_29ecb275_25114cuda3std3__48in_placeE
	.align		8
        /*0048*/ 	.dword	_ZN39_INTERNAL_c588adad_4_k_cu_29ecb275_25114cuda3std6ranges3__45__cpo4swapE
	.align		8
        /*0050*/ 	.dword	_ZN39_INTERNAL_c588adad_4_k_cu_29ecb275_25114cuda3std6ranges3__45__cpo9iter_moveE
	.align		8
        /*0058*/ 	.dword	_ZN39_INTERNAL_c588adad_4_k_cu_29ecb275_25114cute7productE
	.align		8
        /*0060*/ 	.dword	_ZN39_INTERNAL_c588adad_4_k_cu_29ecb275_25114cute1_E
	.align		8
        /*0068*/ 	.dword	$str$22
	.align		8
        /*0070*/ 	.dword	$str$23


//--------------------- .text._ZN7cutlass13device_kernelINS_4gemm6kernel13GemmUniversalIN4cute5tupleIJiiiiEEENS1_10collective13CollectiveMmaINS1_34MainloopSm90TmaGmmaWarpSpecializedILi14ENS5_IJNS4_1CILi1EEESB_SB_EEENS1_35KernelTmaWarpSpecializedCooperativeEEENS5_IJNSA_ILi128EEESF_NSA_ILi32EEEEEENS_10bfloat16_tENS5_IJlSB_lEEESI_SJ_NS4_8TiledMMAINS4_8MMA_AtomIJNS4_4SM904GMMA28MMA_64x128x16_F32BF16BF16_SSILNSN_5MajorE0ELSP_0ELNSN_7ScaleInE1ELSQ_1EEEEEENS4_6LayoutINS5_IJNSA_ILi2EEESB_SB_EEENS5_IJSB_NSA_ILi0EEESW_EEEEENS5_IJNS4_10UnderscoreESZ_SZ_EEEEENS4_13SM90_TMA_LOADENS4_14ComposedLayoutINS4_7SwizzleILi2ELi4ELi3EEENS4_18smem_ptr_flag_bitsILi16EEENST_INS5_IJNSA_ILi8EEESG_EEENS5_IJSG_SB_EEEEEEEvNS4_8identityES12_S1C_vS1D_EENS_8epilogue10collective6detail29Sm90TmaWarpSpecializedAdapterINS1G_15DefaultEpilogueISI_SJ_SJ_NS1F_6thread17LinearCombinationISI_Li1EffLNS1K_9ScaleType4KindE0ELNS_15FloatRoundStyleE2ESI_EENS1_15EpilogueDefaultEEEEEvvEEEEvNT_6ParamsE --------------------------
	.section	.text._ZN7cutlass13device_kernelINS_4gemm6kernel13GemmUniversalIN4cute5tupleIJiiiiEEENS1_10collective13CollectiveMmaINS1_34MainloopSm90TmaGmmaWarpSpecializedILi14ENS5_IJNS4_1CILi1EEESB_SB_EEENS1_35KernelTmaWarpSpecializedCooperativeEEENS5_IJNSA_ILi128EEESF_NSA_ILi32EEEEEENS_10bfloat16_tENS5_IJlSB_lEEESI_SJ_NS4_8TiledMMAINS4_8MMA_AtomIJNS4_4SM904GMMA28MMA_64x128x16_F32BF16BF16_SSILNSN_5MajorE0ELSP_0ELNSN_7ScaleInE1ELSQ_1EEEEEENS4_6LayoutINS5_IJNSA_ILi2EEESB_SB_EEENS5_IJSB_NSA_ILi0EEESW_EEEEENS5_IJNS4_10UnderscoreESZ_SZ_EEEEENS4_13SM90_TMA_LOADENS4_14ComposedLayoutINS4_7SwizzleILi2ELi4ELi3EEENS4_18smem_ptr_flag_bitsILi16EEENST_INS5_IJNSA_ILi8EEESG_EEENS5_IJSG_SB_EEEEEEEvNS4_8identityES12_S1C_vS1D_EENS_8epilogue10collective6detail29Sm90TmaWarpSpecializedAdapterINS1G_15DefaultEpilogueISI_SJ_SJ_NS1F_6thread17LinearCombinationISI_Li1EffLNS1K_9ScaleType4KindE0ELNS_15FloatRoundStyleE2ESI_EENS1_15EpilogueDefaultEEEEEvvEEEEvNT_6ParamsE,"ax",@progbits
	.align	128
.text._ZN7cutlass13device_kernelINS_4gemm6kernel13GemmUniversalIN4cute5tupleIJiiiiEEENS1_10collective13CollectiveMmaINS1_34MainloopSm90TmaGmmaWarpSpecializedILi14ENS5_IJNS4_1CILi1EEESB_SB_EEENS1_35KernelTmaWarpSpecializedCooperativeEEENS5_IJNSA_ILi128EEESF_NSA_ILi32EEEEEENS_10bfloat16_tENS5_IJlSB_lEEESI_SJ_NS4_8TiledMMAINS4_8MMA_AtomIJNS4_4SM904GMMA28MMA_64x128x16_F32BF16BF16_SSILNSN_5MajorE0ELSP_0ELNSN_7ScaleInE1ELSQ_1EEEEEENS4_6LayoutINS5_IJNSA_ILi2EEESB_SB_EEENS5_IJSB_NSA_ILi0EEESW_EEEEENS5_IJNS4_10UnderscoreESZ_SZ_EEEEENS4_13SM90_TMA_LOADENS4_14ComposedLayoutINS4_7SwizzleILi2ELi4ELi3EEENS4_18smem_ptr_flag_bitsILi16EEENST_INS5_IJNSA_ILi8EEESG_EEENS5_IJSG_SB_EEEEEEEvNS4_8identityES12_S1C_vS1D_EENS_8epilogue10collective6detail29Sm90TmaWarpSpecializedAdapterINS1G_15DefaultEpilogueISI_SJ_SJ_NS1F_6thread17LinearCombinationISI_Li1EffLNS1K_9ScaleType4KindE0ELNS_15FloatRoundStyleE2ESI_EENS1_15EpilogueDefaultEEEEEvvEEEEvNT_6ParamsE:
        .type           _ZN7cutlass13device_kernelINS_4gemm6kernel13GemmUniversalIN4cute5tupleIJiiiiEEENS1_10collective13CollectiveMmaINS1_34MainloopSm90TmaGmmaWarpSpecializedILi14ENS5_IJNS4_1CILi1EEESB_SB_EEENS1_35KernelTmaWarpSpecializedCooperativeEEENS5_IJNSA_ILi128EEESF_NSA_ILi32EEEEEENS_10bfloat16_tENS5_IJlSB_lEEESI_SJ_NS4_8TiledMMAINS4_8MMA_AtomIJNS4_4SM904GMMA28MMA_64x128x16_F32BF16BF16_SSILNSN_5MajorE0ELSP_0ELNSN_7ScaleInE1ELSQ_1EEEEEENS4_6LayoutINS5_IJNSA_ILi2EEESB_SB_EEENS5_IJSB_NSA_ILi0EEESW_EEEEENS5_IJNS4_10UnderscoreESZ_SZ_EEEEENS4_13SM90_TMA_LOADENS4_14ComposedLayoutINS4_7SwizzleILi2ELi4ELi3EEENS4_18smem_ptr_flag_bitsILi16EEENST_INS5_IJNSA_ILi8EEESG_EEENS5_IJSG_SB_EEEEEEEvNS4_8identityES12_S1C_vS1D_EENS_8epilogue10collective6detail29Sm90TmaWarpSpecializedAdapterINS1G_15DefaultEpilogueISI_SJ_SJ_NS1F_6thread17LinearCombinationISI_Li1EffLNS1K_9ScaleType4KindE0ELNS_15FloatRoundStyleE2ESI_EENS1_15EpilogueDefaultEEEEEvvEEEEvNT_6ParamsE,@function
        .size           _ZN7cutlass13device_kernelINS_4gemm6kernel13GemmUniversalIN4cute5tupleIJiiiiEEENS1_10collective13CollectiveMmaINS1_34MainloopSm90TmaGmmaWarpSpecializedILi14ENS5_IJNS4_1CILi1EEESB_SB_EEENS1_35KernelTmaWarpSpecializedCooperativeEEENS5_IJNSA_ILi128EEESF_NSA_ILi32EEEEEENS_10bfloat16_tENS5_IJlSB_lEEESI_SJ_NS4_8TiledMMAINS4_8MMA_AtomIJNS4_4SM904GMMA28MMA_64x128x16_F32BF16BF16_SSILNSN_5MajorE0ELSP_0ELNSN_7ScaleInE1ELSQ_1EEEEEENS4_6LayoutINS5_IJNSA_ILi2EEESB_SB_EEENS5_IJSB_NSA_ILi0EEESW_EEEEENS5_IJNS4_10UnderscoreESZ_SZ_EEEEENS4_13SM90_TMA_LOADENS4_14ComposedLayoutINS4_7SwizzleILi2ELi4ELi3EEENS4_18smem_ptr_flag_bitsILi16EEENST_INS5_IJNSA_ILi8EEESG_EEENS5_IJSG_SB_EEEEEEEvNS4_8identityES12_S1C_vS1D_EENS_8epilogue10collective6detail29Sm90TmaWarpSpecializedAdapterINS1G_15DefaultEpilogueISI_SJ_SJ_NS1F_6thread17LinearCombinationISI_Li1EffLNS1K_9ScaleType4KindE0ELNS_15FloatRoundStyleE2ESI_EENS1_15EpilogueDefaultEEEEEvvEEEEvNT_6ParamsE,(.L_x_215 - _ZN7cutlass13device_kernelINS_4gemm6kernel13GemmUniversalIN4cute5tupleIJiiiiEEENS1_10collective13CollectiveMmaINS1_34MainloopSm90TmaGmmaWarpSpecializedILi14ENS5_IJNS4_1CILi1EEESB_SB_EEENS1_35KernelTmaWarpSpecializedCooperativeEEENS5_IJNSA_ILi128EEESF_NSA_ILi32EEEEEENS_10bfloat16_tENS5_IJlSB_lEEESI_SJ_NS4_8TiledMMAINS4_8MMA_AtomIJNS4_4SM904GMMA28MMA_64x128x16_F32BF16BF16_SSILNSN_5MajorE0ELSP_0ELNSN_7ScaleInE1ELSQ_1EEEEEENS4_6LayoutINS5_IJNSA_ILi2EEESB_SB_EEENS5_IJSB_NSA_ILi0EEESW_EEEEENS5_IJNS4_10UnderscoreESZ_SZ_EEEEENS4_13SM90_TMA_LOADENS4_14ComposedLayoutINS4_7SwizzleILi2ELi4ELi3EEENS4_18smem_ptr_flag_bitsILi16EEENST_INS5_IJNSA_ILi8EEESG_EEENS5_IJSG_SB_EEEEEEEvNS4_8identityES12_S1C_vS1D_EENS_8epilogue10collective6detail29Sm90TmaWarpSpecializedAdapterINS1G_15DefaultEpilogueISI_SJ_SJ_NS1F_6thread17LinearCombinationISI_Li1EffLNS1K_9ScaleType4KindE0ELNS_15FloatRoundStyleE2ESI_EENS1_15EpilogueDefaultEEEEEvvEEEEvNT_6ParamsE)
        .other          _ZN7cutlass13device_kernelINS_4gemm6kernel13GemmUniversalIN4cute5tupleIJiiiiEEENS1_10collective13CollectiveMmaINS1_34MainloopSm90TmaGmmaWarpSpecializedILi14ENS5_IJNS4_1CILi1EEESB_SB_EEENS1_35KernelTmaWarpSpecializedCooperativeEEENS5_IJNSA_ILi128EEESF_NSA_ILi32EEEEEENS_10bfloat16_tENS5_IJlSB_lEEESI_SJ_NS4_8TiledMMAINS4_8MMA_AtomIJNS4_4SM904GMMA28MMA_64x128x16_F32BF16BF16_SSILNSN_5MajorE0ELSP_0ELNSN_7ScaleInE1ELSQ_1EEEEEENS4_6LayoutINS5_IJNSA_ILi2EEESB_SB_EEENS5_IJSB_NSA_ILi0EEESW_EEEEENS5_IJNS4_10UnderscoreESZ_SZ_EEEEENS4_13SM90_TMA_LOADENS4_14ComposedLayoutINS4_7SwizzleILi2ELi4ELi3EEENS4_18smem_ptr_flag_bitsILi16EEENST_INS5_IJNSA_ILi8EEESG_EEENS5_IJSG_SB_EEEEEEEvNS4_8identityES12_S1C_vS1D_EENS_8epilogue10collective6detail29Sm90TmaWarpSpecializedAdapterINS1G_15DefaultEpilogueISI_SJ_SJ_NS1F_6thread17LinearCombinationISI_Li1EffLNS1K_9ScaleType4KindE0ELNS_15FloatRoundStyleE2ESI_EENS1_15EpilogueDefaultEEEEEvvEEEEvNT_6ParamsE,@"STO_CUDA_ENTRY STV_DEFAULT"
_ZN7cutlass13device_kernelINS_4gemm6kernel13GemmUniversalIN4cute5tupleIJiiiiEEENS1_10collective13CollectiveMmaINS1_34MainloopSm90TmaGmmaWarpSpecializedILi14ENS5_IJNS4_1CILi1EEESB_SB_EEENS1_35KernelTmaWarpSpecializedCooperativeEEENS5_IJNSA_ILi128EEESF_NSA_ILi32EEEEEENS_10bfloat16_tENS5_IJlSB_lEEESI_SJ_NS4_8TiledMMAINS4_8MMA_AtomIJNS4_4SM904GMMA28MMA_64x128x16_F32BF16BF16_SSILNSN_5MajorE0ELSP_0ELNSN_7ScaleInE1ELSQ_1EEEEEENS4_6LayoutINS5_IJNSA_ILi2EEESB_SB_EEENS5_IJSB_NSA_ILi0EEESW_EEEEENS5_IJNS4_10UnderscoreESZ_SZ_EEEEENS4_13SM90_TMA_LOADENS4_14ComposedLayoutINS4_7SwizzleILi2ELi4ELi3EEENS4_18smem_ptr_flag_bitsILi16EEENST_INS5_IJNSA_ILi8EEESG_EEENS5_IJSG_SB_EEEEEEEvNS4_8identityES12_S1C_vS1D_EENS_8epilogue10collective6detail29Sm90TmaWarpSpecializedAdapterINS1G_15DefaultEpilogueISI_SJ_SJ_NS1F_6thread17LinearCombinationISI_Li1EffLNS1K_9ScaleType4KindE0ELNS_15FloatRoundStyleE2ESI_EENS1_15EpilogueDefaultEEEEEvvEEEEvNT_6ParamsE:
[----:B------:R-:W0:Y:S01]  /*0000*/  LDC R1, c[0x0][0x28] ;  /* 0x00000a00ff017b82 */ /* 0x000e220000000800 */
[----:B------:R-:W1:Y:S01]  /*0010*/  S2R R18, SR_TID.X ;  /* 0x0000000000127919 */ /* 0x000e620000002100 */
[----:B------:R-:W-:Y:S01]  /*0020*/  ELECT P0, URZ, PT ;  /* 0x00000000003f782f */ /* 0x000fe20003800000 */
[----:B------:R-:W-:Y:S01]  /*0030*/  BSSY B0, `(.L_x_0) ;  /* 0x000000f000007945 */ /* 0x000fe20003800000 */
[--C-:B-1----:R-:W-:Y:S02]  /*0040*/  SHF.R.U32.HI R0, RZ, 0x5, R18.reuse ;  /* 0x00000005ff007819 */ /* 0x102fe40000011612 */
[----:B------:R-:W-:-:S03]  /*0050*/  SHF.R.U32.HI R22, RZ, 0x7, R18 ;  /* 0x00000007ff167819 */ /* 0x000fc60000011612 */
[----:B------:R-:W1:Y:S04]  /*0060*/  SHFL.IDX PT, R5, R0, RZ, 0x1f ;  /* 0x00001fff00057589 */ /* 0x000e6800000e0000 */
[----:B------:R2:W3:Y:S01]  /*0070*/  SHFL.IDX PT, R8, R22, RZ, 0x1f ;  /* 0x00001fff16087589 */ /* 0x0004e200000e0000 */
[----:B-1----:R-:W-:-:S13]  /*0080*/  ISETP.NE.OR P0, PT, R5, RZ, !P0 ;  /* 0x000000ff0500720c */ /* 0x002fda0004705670 */
[----:B0-23--:R-:W-:Y:S05]  /*0090*/  @P0 BRA `(.L_x_1) ;  /* 0x0000000000200947 */ /* 0x00dfea0003800000 */
[----:B------:R-:W-:Y:S02]  /*00a0*/  ULDC.64 UR4, c[0x0][0x198] ;  /* 0x0000660000047ab9 */ /* 0x000fe40000000a00 */
[----:B------:R-:W-:Y:S02]  /*00b0*/  UIADD3 UR6, UP0, UR4, 0xf0, URZ ;  /* 0x000000f004067890 */ /* 0x000fe4000ff1e03f */
[----:B------:R-:W-:Y:S02]  /*00c0*/  UIADD3 UR4, UP1, UR4, 0x1f0, URZ ;  /* 0x000001f004047890 */ /* 0x000fe4000ff3e03f */
[----:B------:R-:W-:Y:S02]  /*00d0*/  UIADD3.X UR7, URZ, UR5, URZ, UP0, !UPT ;  /* 0x000000053f077290 */ /* 0x000fe400087fe43f */
[----:B------:R-:W-:-:S07]  /*00e0*/  UIADD3.X UR5, URZ, UR5, URZ, UP1, !UPT ;  /* 0x000000053f057290 */ /* 0x000fce0008ffe43f */
[----:B------:R0:W-:Y:S02]  /*00f0*/  UTMACCTL.PF [UR6] ;  /* 0x00000000060079b9 */ /* 0x0001e40008040000 */
[----:B------:R0:W-:Y:S02]  /*0100*/  UTMACCTL.PF [UR4] ;  /* 0x00000000040079b9 */ /* 0x0001e40008040000 */
[----:B0-----:R-:W-:Y:S01]  /*0110*/  NOP ;  /* 0x0000000000007918 */ /* 0x001fe20000000000 */
.L_x_1:
[----:B------:R-:W-:Y:S05]  /*0120*/  BSYNC B0 ;  /* 0x0000000000007941 */ /* 0x000fea0003800000 */
.L_x_0:
[----:B------:R-:W0:Y:S02]  /*0130*/  SHFL.IDX PT, R2, R0, RZ, 0x1f ;  /* 0x00001fff00027589 */ /* 0x000e2400000e0000 */
[----:B0-----:R-:W-:-:S13]  /*0140*/  ISETP.NE.AND P0, PT, R2, RZ, PT ;  /* 0x000000ff0200720c */ /* 0x001fda0003f05270 */
[----:B------:R-:W-:Y:S05]  /*0150*/  @P0 BRA `(.L_x_2) ;  /* 0x0000000000b40947 */ /* 0x000fea0003800000 */
[----:B------:R-:W-:Y:S01]  /*0160*/  ELECT P0, URZ, PT ;  /* 0x00000000003f782f */ /* 0x000fe20003800000 */
[----:B------:R-:W-:-:S12]  /*0170*/  BSSY B0, `(.L_x_2) ;  /* 0x000002b000007945 */ /* 0x000fd80003800000 */
[----:B------:R-:W-:Y:S05]  /*0180*/  @!P0 BRA `(.L_x_3) ;  /* 0x0000000000a48947 */ /* 0x000fea0003800000 */
[----:B------:R-:W0:Y:S01]  /*0190*/  S2UR UR8, SR_CgaCtaId ;  /* 0x00000000000879c3 */ /* 0x000e220000008800 */
[----:B------:R-:W-:Y:S01]  /*01a0*/  UMOV UR4, 0x400 ;  /* 0x0000040000047882 */ /* 0x000fe20000000000 */
[----:B------:R-:W-:Y:S01]  /*01b0*/  UMOV UR5, 0x1 ;  /* 0x0000000100057882 */ /* 0x000fe20000000000 */
[----:B------:R-:W-:Y:S02]  /*01c0*/  UMOV UR6, 0x100 ;  /* 0x0000010000067882 */ /* 0x000fe40000000000 */
[----:B------:R-:W-:-:S04]  /*01d0*/  UIADD3 UR6, -UR6, 0x100000, URZ ;  /* 0x0010000006067890 */ /* 0x000fc8000fffe13f */
[----:B------:R-:W-:Y:S02]  /*01e0*/  USHF.L.U32 UR7, UR6, 0xb, URZ ;  /* 0x0000000b06077899 */ /* 0x000fe4000800063f */
[----:B------:R-:W-:Y:S02]  /*01f0*/  USHF.L.U32 UR6, UR6, 0x1, URZ ;  /* 0x0000000106067899 */ /* 0x000fe4000800063f */
[----:B0-----:R-:W-:Y:S02]  /*0200*/  ULEA UR8, UR8, UR4, 0x18 ;  /* 0x0000000408087291 */ /* 0x001fe4000f8ec03f */
[----:B------:R-:W-:-:S04]  /*0210*/  UIADD3 UR4, -UR5, 0x100000, URZ ;  /* 0x0010000005047890 */ /* 0x000fc8000fffe13f */
[----:B------:R-:W-:Y:S02]  /*0220*/  USHF.L.U32 UR5, UR4, 0xb, URZ ;  /* 0x0000000b04057899 */ /* 0x000fe4000800063f */
[----:B------:R-:W-:Y:S01]  /*0230*/  USHF.L.U32 UR4, UR4, 0x1, URZ ;  /* 0x0000000104047899 */ /* 0x000fe2000800063f */
[----:B------:R-:W0:Y:S11]  /*0240*/  FENCE.VIEW.ASYNC.S ;  /* 0x00000000000073c6 */ /* 0x000e360000000000 */
[----:B0-----:R0:W1:Y:S01]  /*0250*/  SYNCS.EXCH.64 URZ, [UR8], UR4 ;  /* 0x00000004083f75b2 */ /* 0x0010620008000100 */
[----:B------:R0:W2:Y:S01]  /*0260*/  SYNCS.EXCH.64 URZ, [UR8+0x70], UR6 ;  /* 0x00007006083f75b2 */ /* 0x0000a20008000100 */
[----:B------:R0:W3:Y:S01]  /*0270*/  SYNCS.EXCH.64 URZ, [UR8+0x8], UR4 ;  /* 0x00000804083f75b2 */ /* 0x0000e20008000100 */
[----:B------:R0:W4:Y:S01]  /*0280*/  SYNCS.EXCH.64 URZ, [UR8+0x78], UR6 ;  /* 0x00007806083f75b2 */ /* 0x0001220008000100 */
[----:B------:R0:W0:Y:S01]  /*0290*/  SYNCS.EXCH.64 URZ, [UR8+0x10], UR4 ;  /* 0x00001004083f75b2 */ /* 0x0000220008000100 */
        /* <DEDUP_REMOVED lines=23> */
[----:B-1234-:R-:W-:Y:S01]  /*0410*/  NOP ;  /* 0x0000000000007918 */ /* 0x01efe20000000000 */
.L_x_3:
[----:B0-----:R-:W-:Y:S05]  /*0420*/  BSYNC B0 ;  /* 0x0000000000007941 */ /* 0x001fea0003800000 */
.L_x_2:
[----:B------:R-:W0:Y:S01]  /*0430*/  SHFL.IDX PT, R0, R0, RZ, 0x1f ;  /* 0x00001fff00007589 */ /* 0x000e2200000e0000 */
[----:B------:R-:W-:Y:S01]  /*0440*/  ELECT P0, URZ, PT ;  /* 0x00000000003f782f */ /* 0x000fe20003800000 */
[----:B------:R-:W1:Y:S01]  /*0450*/  LDC R2, c[0x0][0x65c] ;  /* 0x00019700ff027b82 */ /* 0x000e620000000800 */
[----:B------:R-:W-:Y:S01]  /*0460*/  SHF.R.S32.HI R6, RZ, 0x1f, R5 ;  /* 0x0000001fff067819 */ /* 0x000fe20000011405 */
[----:B------:R-:W2:Y:S01]  /*0470*/  S2R R3, SR_CTAID.Y ;  /* 0x0000000000037919 */ /* 0x000ea20000002600 */
[----:B------:R-:W-:Y:S01]  /*0480*/  UMOV UR4, 0x20 ;  /* 0x0000002000047882 */ /* 0x000fe20000000000 */
[----:B------:R-:W-:Y:S01]  /*0490*/  ISETP.NE.AND P2, PT, R8, RZ, PT ;  /* 0x000000ff0800720c */ /* 0x000fe20003f45270 */
[----:B------:R-:W-:Y:S01]  /*04a0*/  NOP ;  /* 0x0000000000007918 */ /* 0x000fe20000000000 */
[----:B------:R-:W3:Y:S01]  /*04b0*/  S2R R4, SR_CTAID.X ;  /* 0x0000000000047919 */ /* 0x000ee20000002500 */
[----:B------:R-:W-:Y:S01]  /*04c0*/  LEA.HI R6, R6, R5, RZ, 0x2 ;  /* 0x0000000506067211 */ /* 0x000fe200078f10ff */
[----:B------:R-:W-:Y:S01]  /*04d0*/  NOP ;  /* 0x0000000000007918 */ /* 0x000fe20000000000 */
[----:B0-----:R-:W-:-:S02]  /*04e0*/  ISETP.NE.OR P0, PT, R0, RZ, !P0 ;  /* 0x000000ff0000720c */ /* 0x001fc40004705670 */
[----:B-1----:R-:W-:-:S04]  /*04f0*/  ISETP.NE.AND P3, PT, R2, 0x1, PT ;  /* 0x000000010200780c */ /* 0x002fc80003f65270 */
[----:B------:R-:W-:Y:S02]  /*0500*/  P2R R0, PR, RZ, 0x8 ;  /* 0x00000008ff007803 */ /* 0x000fe40000000000 */
[----:B------:R-:W-:-:S05]  /*0510*/  LOP3.LUT R0, R6, 0xfffffffc, RZ, 0xc0, !PT ;  /* 0xfffffffc06007812 */ /* 0x000fca00078ec0ff */
[----:B------:R-:W-:Y:S01]  /*0520*/  VOTEU.ALL UP0, P0 ;  /* 0x00000000003f7886 */ /* 0x000fe20000000000 */
[----:B------:R-:W-:Y:S01]  /*0530*/  IMAD.IADD R0, R5, 0x1, -R0 ;  /* 0x0000000105007824 */ /* 0x000fe200078e0a00 */
[----:B------:R-:W3:Y:S01]  /*0540*/  @P3 LDC R17, c[0x0][0x10] ;  /* 0x00000400ff113b82 */ /* 0x000ee20000000800 */
[----:B------:R-:W-:Y:S01]  /*0550*/  VOTEU.ALL UP1, P0 ;  /* 0x00000000003f7886 */ /* 0x000fe20000020000 */
[----:B--2---:R-:W-:Y:S01]  /*0560*/  @P3 IMAD.MOV.U32 R6, RZ, RZ, R3 ;  /* 0x000000ffff063224 */ /* 0x004fe200078e0003 */
[----:B------:R-:W-:Y:S01]  /*0570*/  @!UP0 UMOV UR6, 0x400 ;  /* 0x0000040000068882 */ /* 0x000fe20000000000 */
[----:B------:R-:W-:-:S04]  /*0580*/  @!UP0 UIADD3 UR4, -UR4, 0x100000, URZ ;  /* 0x0010000004048890 */ /* 0x000fc8000fffe13f */
[----:B------:R-:W-:Y:S02]  /*0590*/  @!UP0 USHF.L.U32 UR5, UR4, 0xb, URZ ;  /* 0x0000000b04058899 */ /* 0x000fe4000800063f */
[----:B------:R-:W-:Y:S01]  /*05a0*/  @!UP0 USHF.L.U32 UR4, UR4, 0x1, URZ ;  /* 0x0000000104048899 */ /* 0x000fe2000800063f */
[----:B------:R-:W-:Y:S02]  /*05b0*/  @P3 IMAD.MOV.U32 R7, RZ, RZ, RZ ;  /* 0x000000ffff073224 */ /* 0x000fe400078e00ff */
[----:B------:R-:W-:Y:S01]  /*05c0*/  IMAD.MOV.U32 R5, RZ, RZ, RZ ;  /* 0x000000ffff057224 */ /* 0x000fe200078e00ff */
[----:B------:R-:W0:Y:S01]  /*05d0*/  @!UP0 S2UR UR7, SR_CgaCtaId ;  /* 0x00000000000789c3 */ /* 0x000e220000008800 */
[----:B------:R-:W-:-:S07]  /*05e0*/  @P3 IMAD.MOV.U32 R11, RZ, RZ, RZ ;  /* 0x000000ffff0b3224 */ /* 0x000fce00078e00ff */
[----:B------:R-:W1:Y:S01]  /*05f0*/  @!P3 LDC R9, c[0x0][0xc] ;  /* 0x00000300ff09bb82 */ /* 0x000e620000000800 */
[----:B---3--:R-:W-:-:S04]  /*0600*/  @P3 IMAD.WIDE.U32 R16, R4, R17, R6 ;  /* 0x0000001104103225 */ /* 0x008fc800078e0006 */
[----:B------:R-:W-:Y:S01]  /*0610*/  @P3 IMAD.IADD R17, R17, 0x1, R11 ;  /* 0x0000000111113824 */ /* 0x000fe200078e020b */
[----:B0-----:R-:W-:Y:S01]  /*0620*/  @!UP0 ULEA UR6, UR7, UR6, 0x18 ;  /* 0x0000000607068291 */ /* 0x001fe2000f8ec03f */
[----:B------:R-:W-:Y:S01]  /*0630*/  VOTEU.ALL UP0, P0 ;  /* 0x00000000003f7886 */ /* 0x000fe20000000000 */
[----:B------:R-:W-:-:S04]  /*0640*/  ISETP.NE.AND P0, PT, R0, 0x3, PT ;  /* 0x000000030000780c */ /* 0x000fc80003f05270 */
[----:B------:R-:W-:Y:S01]  /*0650*/  ISETP.EQ.OR P0, PT, R0, RZ, !P0 ;  /* 0x000000ff0000720c */ /* 0x000fe20004702670 */
[----:B-1----:R-:W-:-:S03]  /*0660*/  @!P3 IMAD.WIDE.U32 R6, R9, R3, R4 ;  /* 0x000000030906b225 */ /* 0x002fc600078e0004 */
[C---:B------:R-:W-:Y:S01]  /*0670*/  ISETP.EQ.AND P0, PT, R8.reuse, RZ, P0 ;  /* 0x000000ff0800720c */ /* 0x040fe20000702270 */
[----:B------:R-:W-:Y:S01]  /*0680*/  VIADD R8, R8, 0xffffffff ;  /* 0xffffffff08087836 */ /* 0x000fe20000000000 */
[----:B------:R-:W0:Y:S02]  /*0690*/  FENCE.VIEW.ASYNC.S ;  /* 0x00000000000073c6 */ /* 0x000e240000000000 */
[----:B0-----:R0:W1:Y:S01]  /*06a0*/  @!UP0 SYNCS.EXCH.64 URZ, [UR6+0xf0], UR4 ;  /* 0x0000f004063f85b2 */ /* 0x0010620008000100 */
[----:B------:R-:W-:Y:S01]  /*06b0*/  @!P3 IMAD.MOV.U32 R16, RZ, RZ, R6 ;  /* 0x000000ffff10b224 */ /* 0x000fe200078e0006 */
[----:B------:R-:W-:Y:S01]  /*06c0*/  SEL R19, RZ, 0x1, !P0 ;  /* 0x00000001ff137807 */ /* 0x000fe20004000000 */
[----:B------:R-:W-:Y:S01]  /*06d0*/  @!P3 IMAD.MOV.U32 R17, RZ, RZ, R7 ;  /* 0x000000ffff11b224 */ /* 0x000fe200078e0007 */
[----:B------:R-:W-:-:S04]  /*06e0*/  ISETP.GE.U32.AND P1, PT, R8, 0x2, PT ;  /* 0x000000020800780c */ /* 0x000fc80003f26070 */
[----:B------:R-:W-:Y:S01]  /*06f0*/  SEL R19, R19, 0x2, P1 ;  /* 0x0000000213137807 */ /* 0x000fe20000800000 */
[----:B------:R0:W1:Y:S01]  /*0700*/  @!UP1 SYNCS.EXCH.64 URZ, [UR6+0xf8], UR4 ;  /* 0x0000f804063f95b2 */ /* 0x0000620008000100 */
[----:B------:R-:W-:Y:S01]  /*0710*/  NOP ;  /* 0x0000000000007918 */ /* 0x000fe20000000000 */
[----:B-1----:R-:W-:Y:S06]  /*0720*/  BAR.SYNC.DEFER_BLOCKING 0x0 ;  /* 0x0000000000007b1d */ /* 0x002fec0000010000 */
[----:B------:R-:W-:Y:S05]  /*0730*/  @!P2 BRA `(.L_x_4) ;  /* 0x0000005c0024a947 */ /* 0x000fea0003800000 */
[----:B------:R-:W-:-:S13]  /*0740*/  ISETP.GT.U32.AND P0, PT, R8, 0x1, PT ;  /* 0x000000010800780c */ /* 0x000fda0003f04070 */
[----:B0-----:R-:W-:Y:S05]  /*0750*/  @P0 EXIT ;  /* 0x000000000000094d */ /* 0x001fea0003800000 */
[----:B------:R-:W-:Y:S01]  /*0760*/  ULDC.64 UR4, c[0x0][0x650] ;  /* 0x0001940000047ab9 */ /* 0x000fe20000000a00 */
[----:B------:R-:W-:Y:S01]  /*0770*/  PRMT R0, RZ, 0x7610, R0 ;  /* 0x00007610ff007816 */ /* 0x000fe20000000000 */
[----:B------:R-:W-:Y:S01]  /*0780*/  IMAD.MOV.U32 R91, RZ, RZ, -0x1 ;  /* 0xffffffffff5b7424 */ /* 0x000fe200078e00ff */
[----:B------:R-:W-:Y:S01]  /*0790*/  ISETP.GE.U32.AND P0, PT, R16, UR4, PT ;  /* 0x0000000410007c0c */ /* 0x000fe2000bf06070 */
[----:B------:R-:W-:Y:S02]  /*07a0*/  IMAD.MOV.U32 R92, RZ, RZ, -0x1 ;  /* 0xffffffffff5c7424 */ /* 0x000fe400078e00ff */
[----:B------:R-:W-:Y:S01]  /*07b0*/  IMAD.MOV.U32 R89, RZ, RZ, -0x1 ;  /* 0xffffffffff597424 */ /* 0x000fe200078e00ff */
[----:B------:R-:W-:-:S13]  /*07c0*/  ISETP.GE.U32.AND.EX P0, PT, R17, UR5, PT, P0 ;  /* 0x0000000511007c0c */ /* 0x000fda000bf06100 */
[----:B------:R-:W-:Y:S05]  /*07d0*/  @P0 BRA `(.L_x_5) ;  /* 0x0000000400540947 */ /* 0x000fea0003800000 */
[----:B------:R-:W0:Y:S01]  /*07e0*/  LDC.64 R14, c[0x0][0x628] ;  /* 0x00018a00ff0e7b82 */ /* 0x000e220000000a00 */
[----:B------:R-:W-:Y:S02]  /*07f0*/  IMAD.MOV.U32 R6, RZ, RZ, R16 ;  /* 0x000000ffff067224 */ /* 0x000fe400078e0010 */
[----:B------:R-:W-:-:S05]  /*0800*/  IMAD.MOV.U32 R7, RZ, RZ, R17 ;  /* 0x000000ffff077224 */ /* 0x000fca00078e0011 */
[----:B------:R-:W1:Y:S08]  /*0810*/  LDC R0, c[0x0][0x630] ;  /* 0x00018c00ff007b82 */ /* 0x000e700000000800 */
[----:B------:R-:W2:Y:S01]  /*0820*/  LDC.64 R20, c[0x0][0x620] ;  /* 0x00018800ff147b82 */ /* 0x000ea20000000a00 */
[----:B0-----:R-:W-:-:S04]  /*0830*/  ISETP.NE.U32.AND P0, PT, R14, RZ, PT ;  /* 0x000000ff0e00720c */ /* 0x001fc80003f05070 */
[----:B------:R-:W-:-:S13]  /*0840*/  ISETP.NE.AND.EX P0, PT, R15, RZ, PT, P0 ;  /* 0x000000ff0f00720c */ /* 0x000fda0003f05300 */
[----:B-12---:R-:W-:Y:S05]  /*0850*/  @!P0 BRA `(.L_x_6) ;  /* 0x0000000000288947 */ /* 0x006fea0003800000 */
[----:B------:R-:W0:Y:S02]  /*0860*/  LDC R11, c[0x0][0x634] ;  /* 0x00018d00ff0b7b82 */ /* 0x000e240000000800 */
[----:B0-----:R-:W-:-:S05]  /*0870*/  IADD3 R11, P0, R16, R11, RZ ;  /* 0x0000000b100b7210 */ /* 0x001fca0007f1e0ff */
[----:B------:R-:W-:-:S04]  /*0880*/  IMAD.X R13, RZ, RZ, R17, P0 ;  /* 0x000000ffff0d7224 */ /* 0x000fc800000e0611 */
[----:B------:R-:W-:-:S04]  /*0890*/  IMAD.WIDE.U32 R6, R13, R14, RZ ;  /* 0x0000000e0d067225 */ /* 0x000fc800078e00ff */
[----:B------:R-:W-:-:S04]  /*08a0*/  IMAD.WIDE.U32 R8, P0, R11, R15, R6 ;  /* 0x0000000f0b087225 */ /* 0x000fc80007800006 */
[----:B------:R-:W-:-:S04]  /*08b0*/  IMAD.WIDE.U32 R6, R11, R14, RZ ;  /* 0x0000000e0b067225 */ /* 0x000fc800078e00ff */
[----:B------:R-:W-:Y:S01]  /*08c0*/  IMAD.X R11, RZ, RZ, RZ, P0 ;  /* 0x000000ffff0b7224 */ /* 0x000fe200000e06ff */
[----:B------:R-:W-:Y:S01]  /*08d0*/  IADD3 RZ, P0, R7, R8, RZ ;  /* 0x0000000807ff7210 */ /* 0x000fe20007f1e0ff */
[----:B------:R-:W-:-:S04]  /*08e0*/  IMAD.MOV.U32 R10, RZ, RZ, R9 ;  /* 0x000000ffff0a7224 */ /* 0x000fc800078e0009 */
[----:B------:R-:W-:-:S08]  /*08f0*/  IMAD.WIDE.U32.X R6, R13, R15, R10, P0 ;  /* 0x0000000f0d067225 */ /* 0x000fd000000e040a */
.L_x_6:
[-CC-:B------:R-:W-:Y:S01]  /*0900*/  SHF.R.U64 R89, R6, R0.reuse, R7.reuse ;  /* 0x0000000006597219 */ /* 0x180fe20000001207 */
[----:B------:R-:W0:Y:S01]  /*0910*/  LDC R10, c[0x0][0x618] ;  /* 0x00018600ff0a7b82 */ /* 0x000e220000000800 */
[----:B------:R-:W-:Y:S01]  /*0920*/  SHF.R.U32.HI R5, RZ, R0, R7 ;  /* 0x00000000ff057219 */ /* 0x000fe20000011607 */
[----:B------:R-:W-:Y:S01]  /*0930*/  ULDC UR4, c[0x0][0x150] ;  /* 0x0000540000047ab9 */ /* 0x000fe20000000800 */
[----:B------:R-:W-:Y:S02]  /*0940*/  IADD3 R9, P0, RZ, -R89, RZ ;  /* 0x80000059ff097210 */ /* 0x000fe40007f1e0ff */
[----:B------:R-:W-:-:S03]  /*0950*/  I2FP.F32.U32 R0, R4 ;  /* 0x0000000400007245 */ /* 0x000fc60000201000 */
[----:B------:R-:W1:Y:S01]  /*0960*/  LDC.64 R28, c[0x0][0x640] ;  /* 0x00019000ff1c7b82 */ /* 0x000e620000000a00 */
[----:B------:R-:W-:Y:S02]  /*0970*/  IMAD.X R11, RZ, RZ, ~R5, P0 ;  /* 0x000000ffff0b7224 */ /* 0x000fe400000e0e05 */
[----:B------:R-:W-:Y:S01]  /*0980*/  FMUL R0, R0, UR4 ;  /* 0x0000000400007c20 */ /* 0x000fe20008400000 */
[----:B------:R-:W-:Y:S01]  /*0990*/  IMAD.WIDE.U32 R6, R9, R20, R16 ;  /* 0x0000001409067225 */ /* 0x000fe200078e0010 */
[----:B------:R-:W-:-:S03]  /*09a0*/  ULDC UR4, c[0x0][0x154] ;  /* 0x0000550000047ab9 */ /* 0x000fc60000000800 */
[----:B------:R-:W-:Y:S01]  /*09b0*/  IMAD R8, R11, R20, RZ ;  /* 0x000000140b087224 */ /* 0x000fe200078e02ff */
[----:B------:R-:W2:Y:S01]  /*09c0*/  LDC R5, c[0x0][0x144] ;  /* 0x00005100ff057b82 */ /* 0x000ea20000000800 */
[----:B------:R-:W3:Y:S02]  /*09d0*/  F2I.U32.TRUNC.NTZ R0, R0 ;  /* 0x0000000000007305 */ /* 0x000ee4000020f000 */
[----:B------:R-:W-:-:S04]  /*09e0*/  IMAD R9, R9, R21, R8 ;  /* 0x0000001509097224 */ /* 0x000fc800078e0208 */
[----:B------:R-:W-:Y:S01]  /*09f0*/  IMAD.IADD R7, R7, 0x1, R9 ;  /* 0x0000000107077824 */ /* 0x000fe200078e0209 */
[----:B------:R-:W4:Y:S01]  /*0a00*/  LDC R12, c[0x0][0x608] ;  /* 0x00018200ff0c7b82 */ /* 0x000f220000000800 */
[----:B------:R-:W-:-:S03]  /*0a10*/  IMAD.MOV.U32 R9, RZ, RZ, -0x1 ;  /* 0xffffffffff097424 */ /* 0x000fc600078e00ff */
[-CC-:B0-----:R-:W-:Y:S02]  /*0a20*/  SHF.R.U64 R20, R6, R10.reuse, R7.reuse ;  /* 0x0000000a06147219 */ /* 0x181fe40000001207 */
[----:B------:R-:W-:Y:S02]  /*0a30*/  I2FP.F32.U32 R6, R3 ;  /* 0x0000000300067245 */ /* 0x000fe40000201000 */
[----:B------:R-:W0:Y:S01]  /*0a40*/  LDC R26, c[0x0][0x658] ;  /* 0x00019600ff1a7b82 */ /* 0x000e220000000800 */
[----:B-1----:R-:W-:Y:S01]  /*0a50*/  ISETP.NE.U32.AND P0, PT, R28, RZ, PT ;  /* 0x000000ff1c00720c */ /* 0x002fe20003f05070 */
[----:B---3--:R-:W-:Y:S01]  /*0a60*/  IMAD.MOV R8, RZ, RZ, -R0 ;  /* 0x000000ffff087224 */ /* 0x008fe200078e0a00 */
[----:B------:R-:W-:Y:S01]  /*0a70*/  SHF.R.U32.HI R7, RZ, R10, R7 ;  /* 0x0000000aff077219 */ /* 0x000fe20000011607 */
[----:B------:R-:W-:Y:S01]  /*0a80*/  FMUL R6, R6, UR4 ;  /* 0x0000000406067c20 */ /* 0x000fe20008400000 */
[----:B------:R-:W-:-:S03]  /*0a90*/  ISETP.NE.AND.EX P0, PT, R29, RZ, PT, P0 ;  /* 0x000000ff1d00720c */ /* 0x000fc60003f05300 */
[----:B------:R-:W1:Y:S01]  /*0aa0*/  LDC R14, c[0x0][0x148] ;  /* 0x00005200ff0e7b82 */ /* 0x000e620000000800 */
[----:B--2---:R-:W-:-:S07]  /*0ab0*/  IMAD R0, R5, R8, R4 ;  /* 0x0000000805007224 */ /* 0x004fce00078e0204 */
[----:B------:R-:W2:Y:S01]  /*0ac0*/  LDC R24, c[0x0][0x600] ;  /* 0x00018000ff187b82 */ /* 0x000ea20000000800 */
[-CC-:B----4-:R-:W-:Y:S02]  /*0ad0*/  SHF.R.U64 R30, R20, R12.reuse, R7.reuse ;  /* 0x0000000c141e7219 */ /* 0x190fe40000001207 */
[----:B------:R-:W-:Y:S01]  /*0ae0*/  SHF.R.U32.HI R5, RZ, R12, R7 ;  /* 0x0000000cff057219 */ /* 0x000fe20000011607 */
[----:B------:R-:W-:Y:S01]  /*0af0*/  IMAD.MOV.U32 R7, RZ, RZ, 0x1 ;  /* 0x00000001ff077424 */ /* 0x000fe200078e00ff */
[----:B------:R3:W4:Y:S03]  /*0b00*/  F2I.U32.TRUNC.NTZ R12, R6 ;  /* 0x00000006000c7305 */ /* 0x000726000020f000 */
[----:B------:R-:W1:Y:S01]  /*0b10*/  LDC R15, c[0x0][0x648] ;  /* 0x00019200ff0f7b82 */ /* 0x000e620000000800 */
[-C--:B0-----:R-:W-:Y:S02]  /*0b20*/  SHF.L.U32 R4, R9, R26.reuse, RZ ;  /* 0x0000001a09047219 */ /* 0x081fe400000006ff */
[----:B------:R-:W-:-:S02]  /*0b30*/  SHF.R.U64 R32, R30, R26, R5 ;  /* 0x0000001a1e207219 */ /* 0x000fc40000001205 */
[----:B------:R-:W-:Y:S02]  /*0b40*/  LOP3.LUT R11, RZ, R4, RZ, 0x33, !PT ;  /* 0x00000004ff0b7212 */ /* 0x000fe400078e33ff */
[-C--:B------:R-:W-:Y:S01]  /*0b50*/  SHF.R.U32.HI R5, RZ, R26.reuse, R5 ;  /* 0x0000001aff057219 */ /* 0x080fe20000011605 */
[----:B------:R-:W0:Y:S01]  /*0b60*/  LDC R21, c[0x0][0x638] ;  /* 0x00018e00ff157b82 */ /* 0x000e220000000800 */
[----:B------:R-:W-:Y:S01]  /*0b70*/  SHF.L.U32 R10, R7, R26, RZ ;  /* 0x0000001a070a7219 */ /* 0x000fe200000006ff */
[----:B------:R-:W-:-:S06]  /*0b80*/  IMAD.MOV.U32 R4, RZ, RZ, R32 ;  /* 0x000000ffff047224 */ /* 0x000fcc00078e0020 */
[----:B------:R-:W0:Y:S01]  /*0b90*/  LDC R91, c[0x0][0x610] ;  /* 0x00018400ff5b7b82 */ /* 0x000e220000000800 */
[----:B---34-:R-:W-:Y:S05]  /*0ba0*/  @!P0 BRA `(.L_x_7) ;  /* 0x0000000000288947 */ /* 0x018fea0003800000 */
[----:B------:R-:W3:Y:S02]  /*0bb0*/  LDC R9, c[0x0][0x64c] ;  /* 0x00019300ff097b82 */ /* 0x000ee40000000800 */
[----:B---3--:R-:W-:-:S05]  /*0bc0*/  IADD3 R9, P0, R32, R9, RZ ;  /* 0x0000000920097210 */ /* 0x008fca0007f1e0ff */
        /* <DEDUP_REMOVED lines=8> */
.L_x_7:
[----:B-1----:R-:W-:Y:S01]  /*0c50*/  SHF.R.U64 R4, R4, R15, R5 ;  /* 0x0000000f04047219 */ /* 0x002fe20000001205 */
[----:B--2---:R-:W-:Y:S01]  /*0c60*/  VIADD R5, R24, 0xffffffff ;  /* 0xffffffff18057836 */ /* 0x004fe20000000000 */
[----:B------:R-:W-:Y:S01]  /*0c70*/  LOP3.LUT R11, R30, R11, RZ, 0xc0, !PT ;  /* 0x0000000b1e0b7212 */ /* 0x000fe200078ec0ff */
[----:B------:R-:W-:Y:S02]  /*0c80*/  IMAD.MOV R12, RZ, RZ, -R12 ;  /* 0x000000ffff0c7224 */ /* 0x000fe400078e0a0c */
[----:B------:R-:W-:Y:S02]  /*0c90*/  IMAD.MOV R6, RZ, RZ, -R4 ;  /* 0x000000ffff067224 */ /* 0x000fe400078e0a04 */
[----:B------:R-:W-:Y:S01]  /*0ca0*/  IMAD R11, R10, R4, R11 ;  /* 0x000000040a0b7224 */ /* 0x000fe200078e020b */
[----:B------:R-:W-:Y:S01]  /*0cb0*/  LOP3.LUT R4, R20, R5, RZ, 0xc0, !PT ;  /* 0x0000000514047212 */ /* 0x000fe200078ec0ff */
[----:B------:R-:W-:Y:S02]  /*0cc0*/  @P3 IMAD R0, R14, R12, R3 ;  /* 0x0000000c0e003224 */ /* 0x000fe400078e0203 */
[----:B0-----:R-:W-:-:S02]  /*0cd0*/  IMAD R3, R6, R21, R32 ;  /* 0x0000001506037224 */ /* 0x001fc400078e0220 */
[----:B------:R-:W-:Y:S02]  /*0ce0*/  IMAD R91, R11, R91, R0 ;  /* 0x0000005b0b5b7224 */ /* 0x000fe400078e0200 */
[----:B------:R-:W-:Y:S02]  /*0cf0*/  IMAD R4, R3, R24, R4 ;  /* 0x0000001803047224 */ /* 0x000fe400078e0204 */
[----:B------:R-:W-:-:S03]  /*0d00*/  IMAD.MOV.U32 R0, RZ, RZ, 0x1 ;  /* 0x00000001ff007424 */ /* 0x000fc600078e00ff */
[----:B------:R-:W-:Y:S02]  /*0d10*/  SEL R92, R4, R91, !P3 ;  /* 0x0000005b045c7207 */ /* 0x000fe40005800000 */
[----:B------:R-:W-:-:S07]  /*0d20*/  SEL R91, R91, R4, !P3 ;  /* 0x000000045b5b7207 */ /* 0x000fce0005800000 */
.L_x_5:
[----:B------:R-:W-:-:S08]  /*0d30*/  NOP ;  /* 0x0000000000007918 */ /* 0x000fd00000000000 */
[----:B------:R-:W0:Y:S02]  /*0d40*/  USETMAXREG.TRY_ALLOC.CTAPOOL UP0, 0xe8 ;  /* 0x000000e8000079c8 */ /* 0x000e240008000600 */
[----:B0-----:R-:W-:-:S13]  /*0d50*/  PLOP3.LUT P0, PT, PT, PT, UP0, 0x80, 0x0 ;  /* 0x000000000000781c */ /* 0x001fda0003f0f008 */
[----:B------:R-:W-:Y:S05]  /*0d60*/  @!P0 BRA `(.L_x_5) ;  /* 0xfffffffc00f08947 */ /* 0x000fea000383ffff */
[----:B------:R-:W-:Y:S01]  /*0d70*/  ULDC.64 UR4, c[0x0][0x598] ;  /* 0x0001660000047ab9 */ /* 0x000fe20000000a00 */
[----:B------:R-:W-:Y:S01]  /*0d80*/  ULDC.64 UR36, c[0x0][0x208] ;  /* 0x0000820000247ab9 */ /* 0x000fe20000000a00 */
[----:B------:R-:W-:-:S04]  /*0d90*/  ISETP.NE.U32.AND P0, PT, RZ, UR4, PT ;  /* 0x00000004ff007c0c */ /* 0x000fc8000bf05070 */
[----:B------:R-:W-:-:S13]  /*0da0*/  ISETP.NE.AND.EX P0, PT, RZ, UR5, PT, P0 ;  /* 0x00000005ff007c0c */ /* 0x000fda000bf05300 */
[----:B------:R-:W-:Y:S05]  /*0db0*/  @!P0 BRA `(.L_x_8) ;  /* 0x00000000001c8947 */ /* 0x000fea0003800000 */
[----:B------:R-:W0:Y:S02]  /*0dc0*/  LDC.64 R4, c[0x0][0x598] ;  /* 0x00016600ff047b82 */ /* 0x000e240000000a00 */
[----:B0-----:R-:W2:Y:S02]  /*0dd0*/  LDG.E.64 R4, desc[UR36][R4.64] ;  /* 0x0000002404047981 */ /* 0x001ea4000c1e1b00 */
[----:B--2---:R-:W-:-:S04]  /*0de0*/  ISETP.NE.U32.AND P0, PT, R4, RZ, PT ;  /* 0x000000ff0400720c */ /* 0x004fc80003f05070 */
[----:B------:R-:W-:-:S13]  /*0df0*/  ISETP.NE.AND.EX P0, PT, R5, RZ, PT, P0 ;  /* 0x000000ff0500720c */ /* 0x000fda0003f05300 */
[----:B------:R-:W-:Y:S05]  /*0e00*/  @!P0 BRA `(.L_x_8) ;  /* 0x0000000000088947 */ /* 0x000fea0003800000 */
[----:B------:R0:W5:Y:S01]  /*0e10*/  LD.E R23, desc[UR36][R4.64] ;  /* 0x0000002404177980 */ /* 0x000162000c101900 */
[----:B------:R-:W-:Y:S05]  /*0e20*/  BRA `(.L_x_9) ;  /* 0x0000000000247947 */ /* 0x000fea0003800000 */
.L_x_8:
[----:B------:R-:W-:Y:S02]  /*0e30*/  ULDC.64 UR4, c[0x0][0x588] ;  /* 0x0001620000047ab9 */ /* 0x000fe40000000a00 */
[----:B------:R-:W-:-:S04]  /*0e40*/  ISETP.NE.U32.AND P0, PT, RZ, UR4, PT ;  /* 0x00000004ff007c0c */ /* 0x000fc8000bf05070 */
[----:B------:R-:W-:-:S13]  /*0e50*/  ISETP.NE.AND.EX P0, PT, RZ, UR5, PT, P0 ;  /* 0x00000005ff007c0c */ /* 0x000fda000bf05300 */
[----:B------:R-:W-:Y:S05]  /*0e60*/  @!P0 BRA `(.L_x_10) ;  /* 0x00000000000c8947 */ /* 0x000fea0003800000 */
[----:B------:R-:W0:Y:S02]  /*0e70*/  LDC.64 R4, c[0x0][0x588] ;  /* 0x00016200ff047b82 */ /* 0x000e240000000a00 */
[----:B0-----:R1:W5:Y:S01]  /*0e80*/  LDG.E R23, desc[UR36][R4.64] ;  /* 0x0000002404177981 */ /* 0x001362000c1e1900 */
[----:B------:R-:W-:Y:S05]  /*0e90*/  BRA `(.L_x_9) ;  /* 0x0000000000087947 */ /* 0x000fea0003800000 */
.L_x_10:
[----:B------:R-:W-:Y:S02]  /*0ea0*/  ULDC UR4, c[0x0][0x580] ;  /* 0x0001600000047ab9 */ /* 0x000fe40000000800 */
[----:B------:R-:W-:-:S07]  /*0eb0*/  IMAD.U32 R23, RZ, RZ, UR4 ;  /* 0x00000004ff177e24 */ /* 0x000fce000f8e00ff */
.L_x_9:
[----:B------:R-:W-:Y:S02]  /*0ec0*/  ULDC.64 UR4, c[0x0][0x5a0] ;  /* 0x0001680000047ab9 */ /* 0x000fe40000000a00 */
[----:B------:R-:W-:-:S04]  /*0ed0*/  ISETP.NE.U32.AND P0, PT, RZ, UR4, PT ;  /* 0x00000004ff007c0c */ /* 0x000fc8000bf05070 */
[----:B------:R-:W-:-:S13]  /*0ee0*/  ISETP.NE.AND.EX P0, PT, RZ, UR5, PT, P0 ;  /* 0x00000005ff007c0c */ /* 0x000fda000bf05300 */
[----:B------:R-:W-:Y:S05]  /*0ef0*/  @!P0 BRA `(.L_x_11) ;  /* 0x00000000001c8947 */ /* 0x000fea0003800000 */
[----:B01----:R-:W0:Y:S02]  /*0f00*/  LDC.64 R4, c[0x0][0x5a0] ;  /* 0x00016800ff047b82 */ /* 0x003e240000000a00 */
[----:B0-----:R-:W2:Y:S02]  /*0f10*/  LDG.E.64 R4, desc[UR36][R4.64] ;  /* 0x0000002404047981 */ /* 0x001ea4000c1e1b00 */
[----:B--2---:R-:W-:-:S04]  /*0f20*/  ISETP.NE.U32.AND P0, PT, R4, RZ, PT ;  /* 0x000000ff0400720c */ /* 0x004fc80003f05070 */
[----:B------:R-:W-:-:S13]  /*0f30*/  ISETP.NE.AND.EX P0, PT, R5, RZ, PT, P0 ;  /* 0x000000ff0500720c */ /* 0x000fda0003f05300 */
[----:B------:R-:W-:Y:S05]  /*0f40*/  @!P0 BRA `(.L_x_11) ;  /* 0x0000000000088947 */ /* 0x000fea0003800000 */
[----:B------:R0:W5:Y:S01]  /*0f50*/  LD.E R88, desc[UR36][R4.64] ;  /* 0x0000002404587980 */ /* 0x000162000c101900 */
[----:B------:R-:W-:Y:S05]  /*0f60*/  BRA `(.L_x_12) ;  /* 0x0000000000247947 */ /* 0x000fea0003800000 */
.L_x_11:
[----:B------:R-:W-:Y:S02]  /*0f70*/  ULDC.64 UR4, c[0x0][0x590] ;  /* 0x0001640000047ab9 */ /* 0x000fe40000000a00 */
[----:B------:R-:W-:-:S04]  /*0f80*/  ISETP.NE.U32.AND P0, PT, RZ, UR4, PT ;  /* 0x00000004ff007c0c */ /* 0x000fc8000bf05070 */
[----:B------:R-:W-:-:S13]  /*0f90*/  ISETP.NE.AND.EX P0, PT, RZ, UR5, PT, P0 ;  /* 0x00000005ff007c0c */ /* 0x000fda000bf05300 */
[----:B------:R-:W-:Y:S05]  /*0fa0*/  @!P0 BRA `(.L_x_13) ;  /* 0x00000000000c8947 */ /* 0x000fea0003800000 */
[----:B01----:R-:W0:Y:S02]  /*0fb0*/  LDC.64 R4, c[0x0][0x590] ;  /* 0x00016400ff047b82 */ /* 0x003e240000000a00 */
[----:B0-----:R1:W5:Y:S01]  /*0fc0*/  LDG.E R88, desc[UR36][R4.64] ;  /* 0x0000002404587981 */ /* 0x001362000c1e1900 */
[----:B------:R-:W-:Y:S05]  /*0fd0*/  BRA `(.L_x_12) ;  /* 0x0000000000087947 */ /* 0x000fea0003800000 */
.L_x_13:
[----:B------:R-:W-:Y:S02]  /*0fe0*/  ULDC UR4, c[0x0][0x584] ;  /* 0x0001610000047ab9 */ /* 0x000fe40000000800 */
[----:B------:R-:W-:-:S07]  /*0ff0*/  IMAD.U32 R88, RZ, RZ, UR4 ;  /* 0x00000004ff587e24 */ /* 0x000fce000f8e00ff */
.L_x_12:
[----:B------:R-:W-:-:S13]  /*1000*/  LOP3.LUT P0, RZ, R0, 0xff, RZ, 0xc0, !PT ;  /* 0x000000ff00ff7812 */ /* 0x000fda000780c0ff */
[----:B------:R-:W-:Y:S05]  /*1010*/  @!P0 EXIT ;  /* 0x000000000000894d */ /* 0x000fea0003800000 */
[----:B------:R-:W-:Y:S01]  /*1020*/  ULDC UR4, c[0x0][0x28c] ;  /* 0x0000a30000047ab9 */ /* 0x000fe20000000800 */
[----:B------:R-:W-:Y:S01]  /*1030*/  LOP3.LUT R90, R19, 0x1, RZ, 0xfc, !PT ;  /* 0x00000001135a7812 */ /* 0x000fe200078efcff */
[----:B------:R-:W-:Y:S01]  /*1040*/  UIADD3 UR4, UR4, 0x1f, URZ ;  /* 0x0000001f04047890 */ /* 0x000fe2000fffe03f */
[----:B------:R-:W-:Y:S01]  /*1050*/  UMOV UR38, URZ ;  /* 0x0000003f00267c82 */ /* 0x000fe20008000000 */
[----:B------:R-:W-:Y:S02]  /*1060*/  UMOV UR39, URZ ;  /* 0x0000003f00277c82 */ /* 0x000fe40008000000 */
[----:B------:R-:W-:-:S04]  /*1070*/  USHF.R.S32.HI UR5, URZ, 0x1f, UR4 ;  /* 0x0000001f3f057899 */ /* 0x000fc80008011404 */
[----:B------:R-:W-:-:S04]  /*1080*/  ULEA.HI UR5, UR5, UR4, URZ, 0x5 ;  /* 0x0000000405057291 */ /* 0x000fc8000f8f283f */
[----:B------:R-:W-:-:S12]  /*1090*/  USHF.R.S32.HI UR40, URZ, 0x5, UR5 ;  /* 0x000000053f287899 */ /* 0x000fd80008011405 */
.L_x_159:
[----:B------:R-:W-:Y:S01]  /*10a0*/  LOP3.LUT R0, R18, 0x80, RZ, 0xc0, !PT ;  /* 0x0000008012007812 */ /* 0x000fe200078ec0ff */
[----:B--2---:R-:W2:Y:S01]  /*10b0*/  S2UR UR7, SR_CgaCtaId ;  /* 0x00000000000779c3 */ /* 0x004ea20000008800 */
[----:B------:R-:W-:Y:S02]  /*10c0*/  UMOV UR6, 0x400 ;  /* 0x0000040000067882 */ /* 0x000fe40000000000 */
[----:B------:R-:W-:-:S06]  /*10d0*/  SHF.R.U32.HI R0, RZ, 0x7, R0 ;  /* 0x00000007ff007819 */ /* 0x000fcc0000011600 */
[----:B---3--:R-:W3:Y:S01]  /*10e0*/  SHFL.IDX PT, R0, R0, RZ, 0x1f ;  /* 0x00001fff00007589 */ /* 0x008ee200000e0000 */
[----:B--2---:R-:W-:Y:S01]  /*10f0*/  ULEA UR42, UR7, UR6, 0x18 ;  /* 0x00000006072a7291 */ /* 0x004fe2000f8ec03f */
[----:B---3--:R-:W-:-:S13]  /*1100*/  R2UR UR4, R0 ;  /* 0x00000000000472ca */ /* 0x008fda00000e0000 */
[----:B------:R-:W-:-:S04]  /*1110*/  ULEA.HI UR5, UR4, UR4, URZ, 0x1 ;  /* 0x0000000404057291 */ /* 0x000fc8000f8f083f */
[----:B------:R-:W-:-:S04]  /*1120*/  ULOP3.LUT UR5, UR5, 0xffffe, URZ, 0xc0, !UPT ;  /* 0x000ffffe05057892 */ /* 0x000fc8000f8ec03f */
[----:B------:R-:W-:-:S03]  /*1130*/  UIADD3 UR5, UR4, -UR5, URZ ;  /* 0x8000000504057290 */ /* 0x000fc6000fffe03f */
[----:B------:R-:W-:Y:S01]  /*1140*/  ULDC UR4, c[0x0][0x28c] ;  /* 0x0000a30000047ab9 */ /* 0x000fe20000000800 */
[----:B------:R-:W-:Y:S01]  /*1150*/  ULEA UR5, UR5, UR42, 0xc ;  /* 0x0000002a05057291 */ /* 0x000fe2000f8e603f */
[----:B------:R-:W-:-:S03]  /*1160*/  ISETP.LT.AND P0, PT, RZ, UR4, PT ;  /* 0x00000004ff007c0c */ /* 0x000fc6000bf01270 */
[----:B------:R-:W-:-:S04]  /*1170*/  UIADD3 UR5, UR5, 0x200, URZ ;  /* 0x0000020005057890 */ /* 0x000fc8000fffe03f */
[----:B------:R-:W-:-:S04]  /*1180*/  USHF.R.U32.HI UR5, URZ, 0x4, UR5 ;  /* 0x000000043f057899 */ /* 0x000fc80008011605 */
[----:B------:R-:W-:Y:S02]  /*1190*/  ULOP3.LUT UR41, UR5, 0x3fff, URZ, 0xc0, !UPT ;  /* 0x00003fff05297892 */ /* 0x000fe4000f8ec03f */
[----:B-1--45:R-:W-:Y:S10]  /*11a0*/  @P0 BRA `(.L_x_14) ;  /* 0x0000000000400947 */ /* 0x032ff40003800000 */
[----:B------:R-:W-:Y:S01]  /*11b0*/  MOV R0, 0x0 ;  /* 0x0000000000007802 */ /* 0x000fe20000000f00 */
[----:B------:R-:W-:Y:S01]  /*11c0*/  ULDC.64 UR4, c[0x4][0x68] ;  /* 0x01001a0000047ab9 */ /* 0x000fe20000000a00 */
[----:B------:R-:W-:Y:S01]  /*11d0*/  ULDC.64 UR6, c[0x4][0x8] ;  /* 0x0100020000067ab9 */ /* 0x000fe20000000a00 */
[----:B01----:R-:W-:Y:S01]  /*11e0*/  IMAD.U32 R4, RZ, RZ, UR4 ;  /* 0x00000004ff047e24 */ /* 0x003fe2000f8e00ff */
[----:B------:R0:W1:Y:S01]  /*11f0*/  LDC.64 R14, c[0x4][R0] ;  /* 0x01000000000e7b82 */ /* 0x0000620000000a00 */
[----:B------:R-:W-:Y:S01]  /*1200*/  IMAD.U32 R5, RZ, RZ, UR5 ;  /* 0x00000005ff057e24 */ /* 0x000fe2000f8e00ff */
[----:B------:R-:W-:Y:S01]  /*1210*/  ULDC.64 UR4, c[0x4][0x70] ;  /* 0x01001c0000047ab9 */ /* 0x000fe20000000a00 */
[----:B------:R-:W-:Y:S02]  /*1220*/  IMAD.U32 R10, RZ, RZ, UR6 ;  /* 0x00000006ff0a7e24 */ /* 0x000fe4000f8e00ff */
[----:B------:R-:W-:Y:S02]  /*1230*/  IMAD.U32 R6, RZ, RZ, UR4 ;  /* 0x00000004ff067e24 */ /* 0x000fe4000f8e00ff */
[----:B------:R-:W-:-:S02]  /*1240*/  IMAD.U32 R7, RZ, RZ, UR5 ;  /* 0x00000005ff077e24 */ /* 0x000fc4000f8e00ff */
[----:B------:R-:W-:Y:S02]  /*1250*/  IMAD.U32 R11, RZ, RZ, UR7 ;  /* 0x00000007ff0b7e24 */ /* 0x000fe4000f8e00ff */
[----:B------:R-:W-:Y:S02]  /*1260*/  IMAD.MOV.U32 R8, RZ, RZ, 0x1e1 ;  /* 0x000001e1ff087424 */ /* 0x000fe400078e00ff */
[----:B------:R-:W-:Y:S02]  /*1270*/  IMAD.MOV.U32 R12, RZ, RZ, 0x1 ;  /* 0x00000001ff0c7424 */ /* 0x000fe400078e00ff */
[----:B0-----:R-:W-:-:S07]  /*1280*/  IMAD.MOV.U32 R13, RZ, RZ, RZ ;  /* 0x000000ffff0d7224 */ /* 0x001fce00078e00ff */
[----:B------:R-:W-:-:S07]  /*1290*/  LEPC R20, `(.L_x_14) ;  /* 0x000000001014794e */ /* 0x000fce0000000000 */
[----:B-1---5:R-:W-:Y:S05]  /*12a0*/  CALL.ABS.NOINC R14 ;  /* 0x000000000e007343 */ /* 0x022fea0003c00000 */
.L_x_14:
[----:B------:R-:W-:-:S13]  /*12b0*/  ISETP.NE.AND P0, PT, R90, 0x3, PT ;  /* 0x000000035a00780c */ /* 0x000fda0003f05270 */
[----:B------:R-:W-:Y:S05]  /*12c0*/  @!P0 BRA `(.L_x_15) ;  /* 0x0000000000048947 */ /* 0x000fea0003800000 */
[----:B------:R-:W-:Y:S01]  /*12d0*/  BPT.TRAP 0x1 ;  /* 0x000000040000795c */ /* 0x000fe20000300000 */
.L_x_15:
[----:B------:R-:W-:Y:S02]  /*12e0*/  IMAD.U32 R3, RZ, RZ, UR39 ;  /* 0x00000027ff037e24 */ /* 0x000fe4000f8e00ff */
[----:B------:R-:W-:-:S03]  /*12f0*/  IMAD.U32 R0, RZ, RZ, UR38 ;  /* 0x00000026ff007e24 */ /* 0x000fc6000f8e00ff */
[----:B------:R-:W-:Y:S02]  /*1300*/  LEA R3, R3, UR42, 0x3 ;  /* 0x0000002a03037c11 */ /* 0x000fe4000f8e18ff */
[----:B------:R-:W-:-:S04]  /*1310*/  SHF.L.U32 R0, R0, 0x1f, RZ ;  /* 0x0000001f00007819 */ /* 0x000fc800000006ff */
[----:B------:R2:W3:Y:S01]  /*1320*/  SYNCS.PHASECHK.TRANS64.TRYWAIT P1, [R3+URZ], R0 ;  /* 0x00000000030075a7 */ /* 0x0004e2000802017f */
[----:B------:R-:W-:Y:S05]  /*1330*/  @!P0 BRA `(.L_x_16) ;  /* 0x0000000000048947 */ /* 0x000fea0003800000 */
[----:B------:R-:W-:Y:S01]  /*1340*/  BPT.TRAP 0x1 ;  /* 0x000000040000795c */ /* 0x000fe20000300000 */
.L_x_16:
[----:B---3--:R-:W-:Y:S05]  /*1350*/  @P1 BRA `(.L_x_17) ;  /* 0x0000000000081947 */ /* 0x008fea0003800000 */
[----:B------:R-:W3:Y:S02]  /*1360*/  SYNCS.PHASECHK.TRANS64.TRYWAIT P1, [R3+URZ], R0 ;  /* 0x00000000030075a7 */ /* 0x000ee4000802017f */
[----:B---3--:R-:W-:Y:S05]  /*1370*/  @!P1 BRA `(.L_x_18) ;  /* 0x0000006c00049947 */ /* 0x008fea0003800000 */
.L_x_17:
[----:B------:R-:W-:-:S04]  /*1380*/  UISETP.LT.AND UP0, UPT, UR40, 0x1, UPT ;  /* 0x000000012800788c */ /* 0x000fc8000bf01270 */
[----:B------:R-:W-:-:S04]  /*1390*/  USEL UR4, UR40, 0x1, UP0 ;  /* 0x0000000128047887 */ /* 0x000fc80008000000 */
[----:B------:R-:W-:-:S06]  /*13a0*/  UIADD3 UR4, UR40, -UR4, URZ ;  /* 0x8000000428047290 */ /* 0x000fcc000fffe03f */
[----:B--23--:R-:W-:Y:S01]  /*13b0*/  IMAD.U32 R0, RZ, RZ, UR4 ;  /* 0x00000004ff007e24 */ /* 0x00cfe2000f8e00ff */
[----:B------:R-:W-:Y:S05]  /*13c0*/  WARPSYNC.ALL ;  /* 0x0000000000007948 */ /* 0x000fea0003800000 */
[----:B------:R-:W-:Y:S01]  /*13d0*/  ISETP.GE.AND P1, PT, R0, 0x1, PT ;  /* 0x000000010000780c */ /* 0x000fe20003f26270 */
[----:B------:R-:W-:Y:S01]  /*13e0*/  UIADD3 UR4, UR42, 0x1c200, URZ ;  /* 0x0001c2002a047890 */ /* 0x000fe2000fffe03f */
[----:B------:R-:W-:Y:S01]  /*13f0*/  WARPGROUP.ARRIVE ;  /* 0x00000000000079c5 */ /* 0x000fe20000000000 */
[----:B------:R-:W-:Y:S02]  /*1400*/  ULOP3.LUT UR41, UR41, 0x10000, URZ, 0xfc, !UPT ;  /* 0x0001000029297892 */ /* 0x000fe4000f8efc3f */
[----:B------:R-:W-:Y:S01]  /*1410*/  USHF.R.U32.HI UR4, URZ, 0x4, UR4 ;  /* 0x000000043f047899 */ /* 0x000fe20008011604 */
[----:B------:R-:W-:Y:S01]  /*1420*/  UMOV UR5, 0x80000020 ;  /* 0x8000002000057882 */ /* 0x000fe20000000000 */
[----:B------:R-:W-:-:S02]  /*1430*/  UMOV UR7, 0x80000020 ;  /* 0x8000002000077882 */ /* 0x000fc40000000000 */
[----:B------:R-:W-:-:S04]  /*1440*/  ULOP3.LUT UR4, UR4, 0x3fff, URZ, 0xc0, !UPT ;  /* 0x00003fff04047892 */ /* 0x000fc8000f8ec03f */
[----:B------:R-:W-:Y:S02]  /*1450*/  ULOP3.LUT UR10, UR4, 0x10000, URZ, 0xfc, !UPT ;  /* 0x00010000040a7892 */ /* 0x000fe4000f8efc3f */
[----:B------:R-:W-:Y:S02]  /*1460*/  ULEA UR4, UR39, UR41, 0x9 ;  /* 0x0000002927047291 */ /* 0x000fe4000f8e483f */
[----:B------:R-:W-:-:S09]  /*1470*/  ULEA UR6, UR39, UR10, 0x9 ;  /* 0x0000000a27067291 */ /* 0x000fd2000f8e483f */
[----:B------:R-:W-:Y:S01]  /*1480*/  HGMMA.64x128x16.F32.BF16 R24, gdesc[UR4], RZ, !UPT, gsb0 ;  /* 0x01e00000041879f0 */ /* 0x000fe2000c0018ff */
[----:B------:R-:W-:Y:S02]  /*1490*/  UIADD3 UR4, UR4, 0x2, URZ ;  /* 0x0000000204047890 */ /* 0x000fe4000fffe03f */
[----:B------:R-:W-:Y:S01]  /*14a0*/  UIADD3 UR6, UR6, 0x2, URZ ;  /* 0x0000000206067890 */ /* 0x000fe2000fffe03f */
[----:B------:R-:W-:Y:S01]  /*14b0*/  UMOV UR5, 0x80000020 ;  /* 0x8000002000057882 */ /* 0x000fe20000000000 */
[----:B------:R-:W-:Y:S01]  /*14c0*/  UMOV UR7, 0x80000020 ;  /* 0x8000002000077882 */ /* 0x000fe20000000000 */
[----:B------:R-:W-:Y:S02]  /*14d0*/  WARPGROUP.DEPBAR.LE gsb0, 0x0 ;  /* 0x00008000000079c5 */ /* 0x000fe40000010000 */
[----:B------:R-:W-:-:S06]  /*14e0*/  WARPGROUP.ARRIVE ;  /* 0x00000000000079c5 */ /* 0x000fcc0000000000 */
[----:B------:R-:W-:Y:S03]  /*14f0*/  HGMMA.64x128x16.F32.BF16 R24, gdesc[UR4], R24, gsb0 ;  /* 0x01e00000041879f0 */ /* 0x000fe60008001818 */
[----:B------:R-:W-:Y:S02]  /*1500*/  WARPGROUP.DEPBAR.LE gsb0, 0x0 ;  /* 0x00008000000079c5 */ /* 0x000fe40000010000 */
[----:B------:R-:W-:Y:S05]  /*1510*/  @!P1 BRA `(.L_x_19) ;  /* 0x0000000000d89947 */ /* 0x000fea0003800000 */
[----:B------:R-:W-:Y:S02]  /*1520*/  UIADD3 UR4, UR39, 0x1, URZ ;  /* 0x0000000127047890 */ /* 0x000fe4000fffe03f */
[----:B------:R-:W-:Y:S02]  /*1530*/  UMOV UR9, UR39 ;  /* 0x0000002700097c82 */ /* 0x000fe40008000000 */
[----:B------:R-:W-:-:S04]  /*1540*/  UISETP.NE.AND UP0, UPT, UR4, 0xe, UPT ;  /* 0x0000000e0400788c */ /* 0x000fc8000bf05270 */
[----:B------:R-:W-:Y:S02]  /*1550*/  USEL UR5, URZ, 0x1, UP0 ;  /* 0x000000013f057887 */ /* 0x000fe40008000000 */
[----:B------:R-:W-:Y:S02]  /*1560*/  USEL UR8, UR4, URZ, UP0 ;  /* 0x0000003f04087287 */ /* 0x000fe40008000000 */
[----:B------:R-:W-:-:S06]  /*1570*/  ULOP3.LUT UR5, UR38, UR5, URZ, 0x3c, !UPT ;  /* 0x0000000526057292 */ /* 0x000fcc000f8e3c3f */
[----:B01----:R-:W-:-:S07]  /*1580*/  IMAD.U32 R5, RZ, RZ, UR5 ;  /* 0x00000005ff057e24 */ /* 0x003fce000f8e00ff */
.L_x_26:
[----:B01----:R-:W-:Y:S05]  /*1590*/  @!P0 BRA `(.L_x_20) ;  /* 0x0000000000048947 */ /* 0x003fea0003800000 */
[----:B------:R-:W-:Y:S01]  /*15a0*/  BPT.TRAP 0x1 ;  /* 0x000000040000795c */ /* 0x000fe20000300000 */
.L_x_20:
[----:B------:R-:W0:Y:S01]  /*15b0*/  S2UR UR5, SR_CgaCtaId ;  /* 0x00000000000579c3 */ /* 0x000e220000008800 */
[----:B------:R-:W-:Y:S01]  /*15c0*/  UMOV UR4, 0x400 ;  /* 0x0000040000047882 */ /* 0x000fe20000000000 */
[----:B------:R-:W-:Y:S01]  /*15d0*/  SHF.L.U32 R3, R5, 0x1f, RZ ;  /* 0x0000001f05037819 */ /* 0x000fe200000006ff */
[----:B0-----:R-:W-:-:S04]  /*15e0*/  ULEA UR11, UR5, UR4, 0x18 ;  /* 0x00000004050b7291 */ /* 0x001fc8000f8ec03f */
[----:B------:R-:W-:-:S09]  /*15f0*/  ULEA UR4, UR8, UR11, 0x3 ;  /* 0x0000000b08047291 */ /* 0x000fd2000f8e183f */
[----:B------:R0:W1:Y:S01]  /*1600*/  SYNCS.PHASECHK.TRANS64.TRYWAIT P1, [UR4], R3 ;  /* 0x00000003ff0075a7 */ /* 0x0000620008020144 */
[----:B------:R-:W-:Y:S05]  /*1610*/  @!P0 BRA `(.L_x_21) ;  /* 0x0000000000048947 */ /* 0x000fea0003800000 */
[----:B------:R-:W-:Y:S01]  /*1620*/  BPT.TRAP 0x1 ;  /* 0x000000040000795c */ /* 0x000fe20000300000 */
.L_x_21:
[----:B-1----:R-:W-:Y:S05]  /*1630*/  @P1 BRA `(.L_x_22) ;  /* 0x0000000000081947 */ /* 0x002fea0003800000 */
[----:B------:R-:W1:Y:S02]  /*1640*/  SYNCS.PHASECHK.TRANS64.TRYWAIT P1, [UR4], R3 ;  /* 0x00000003ff0075a7 */ /* 0x000e640008020144 */
[----:B-1----:R-:W-:Y:S05]  /*1650*/  @!P1 BRA `(.L_x_23) ;  /* 0x0000006800609947 */ /* 0x002fea0003800000 */
.L_x_22:
[----:B------:R-:W-:Y:S01]  /*1660*/  ULEA UR4, UR8, UR41, 0x9 ;  /* 0x0000002908047291 */ /* 0x000fe2000f8e483f */
[----:B------:R-:W-:Y:S01]  /*1670*/  WARPGROUP.ARRIVE ;  /* 0x00000000000079c5 */ /* 0x000fe20000000000 */
[----:B------:R-:W-:Y:S01]  /*1680*/  ULEA UR6, UR8, UR10, 0x9 ;  /* 0x0000000a08067291 */ /* 0x000fe2000f8e483f */
[----:B------:R-:W-:Y:S01]  /*1690*/  UMOV UR5, 0x80000020 ;  /* 0x8000002000057882 */ /* 0x000fe20000000000 */
[----:B------:R-:W-:-:S07]  /*16a0*/  UMOV UR7, 0x80000020 ;  /* 0x8000002000077882 */ /* 0x000fce0000000000 */
[----:B------:R-:W-:Y:S01]  /*16b0*/  HGMMA.64x128x16.F32.BF16 R24, gdesc[UR4], R24, gsb0 ;  /* 0x01e00000041879f0 */ /* 0x000fe20008001818 */
        /* <DEDUP_REMOVED lines=9> */
[----:B------:R-:W-:Y:S01]  /*1750*/  BPT.TRAP 0x1 ;  /* 0x000000040000795c */ /* 0x000fe20000300000 */
.L_x_24:
[----:B------:R-:W-:Y:S01]  /*1760*/  ULEA UR4, UR9, UR11, 0x3 ;  /* 0x0000000b09047291 */ /* 0x000fe2000f8e183f */
[----:B------:R-:W-:-:S03]  /*1770*/  ISETP.GT.U32.AND P1, PT, R19, 0x1, PT ;  /* 0x000000011300780c */ /* 0x000fc60003f24070 */
[----:B------:R-:W-:-:S04]  /*1780*/  UIADD3 UR4, UR4, 0x70, URZ ;  /* 0x0000007004047890 */ /* 0x000fc8000fffe03f */
[----:B------:R-:W-:-:S09]  /*1790*/  UPRMT UR4, URZ, 0x654, UR4 ;  /* 0x000006543f047896 */ /* 0x000fd20008000004 */
[----:B------:R-:W-:Y:S01]  /*17a0*/  SYNCS.ARRIVE.TRANS64.RED.A1T0 RZ, [UR4], RZ ;  /* 0x000000ffffff79a7 */ /* 0x000fe20008100404 */
[----:B------:R-:W-:Y:S05]  /*17b0*/  @P1 BRA `(.L_x_25) ;  /* 0x0000000000041947 */ /* 0x000fea0003800000 */
[----:B------:R-:W-:Y:S01]  /*17c0*/  BPT.TRAP 0x1 ;  /* 0x000000040000795c */ /* 0x000fe20000300000 */
.L_x_25:
[----:B------:R-:W-:Y:S01]  /*17d0*/  UIADD3 UR8, UR8, 0x1, URZ ;  /* 0x0000000108087890 */ /* 0x000fe2000fffe03f */
[C---:B------:R-:W-:Y:S01]  /*17e0*/  ISETP.GT.AND P1, PT, R0.reuse, 0x1, PT ;  /* 0x000000010000780c */ /* 0x040fe20003f24270 */
[----:B------:R-:W-:Y:S01]  /*17f0*/  UIADD3 UR9, UR9, 0x1, URZ ;  /* 0x0000000109097890 */ /* 0x000fe2000fffe03f */
[----:B------:R-:W-:Y:S01]  /*1800*/  VIADD R0, R0, 0xffffffff ;  /* 0xffffffff00007836 */ /* 0x000fe20000000000 */
[----:B------:R-:W-:Y:S02]  /*1810*/  UISETP.NE.AND UP0, UPT, UR8, 0xe, UPT ;  /* 0x0000000e0800788c */ /* 0x000fe4000bf05270 */
[----:B------:R-:W-:Y:S02]  /*1820*/  UISETP.NE.AND UP1, UPT, UR9, 0xe, UPT ;  /* 0x0000000e0900788c */ /* 0x000fe4000bf25270 */
[----:B------:R-:W-:Y:S02]  /*1830*/  USEL UR4, URZ, 0x1, UP0 ;  /* 0x000000013f047887 */ /* 0x000fe40008000000 */
[----:B------:R-:W-:-:S02]  /*1840*/  USEL UR8, UR8, URZ, UP0 ;  /* 0x0000003f08087287 */ /* 0x000fc40008000000 */
[----:B------:R-:W-:Y:S02]  /*1850*/  USEL UR9, UR9, URZ, UP1 ;  /* 0x0000003f09097287 */ /* 0x000fe40008800000 */
[----:B------:R-:W-:Y:S01]  /*1860*/  LOP3.LUT R5, R5, UR4, RZ, 0x3c, !PT ;  /* 0x0000000405057c12 */ /* 0x000fe2000f8e3cff */
[----:B------:R-:W-:Y:S09]  /*1870*/  @P1 BRA `(.L_x_26) ;  /* 0xfffffffc00441947 */ /* 0x000ff2000383ffff */
.L_x_19:
[----:B------:R-:W2:Y:S02]  /*1880*/  LDC R0, c[0x0][0x28c] ;  /* 0x0000a300ff007b82 */ /* 0x000ea40000000800 */
[----:B--2---:R-:W-:-:S13]  /*1890*/  ISETP.GE.AND P1, PT, R0, 0x1, PT ;  /* 0x000000010000780c */ /* 0x004fda0003f26270 */
[----:B------:R-:W-:Y:S05]  /*18a0*/  @!P1 BRA `(.L_x_27) ;  /* 0x00000000004c9947 */ /* 0x000fea0003800000 */
[----:B------:R-:W-:Y:S05]  /*18b0*/  @!P0 BRA `(.L_x_28) ;  /* 0x0000000000048947 */ /* 0x000fea0003800000 */
[----:B------:R-:W-:Y:S01]  /*18c0*/  BPT.TRAP 0x1 ;  /* 0x000000040000795c */ /* 0x000fe20000300000 */
.L_x_28:
[----:B------:R-:W-:Y:S01]  /*18d0*/  UISETP.LT.AND UP0, UPT, UR40, 0x1, UPT ;  /* 0x000000012800788c */ /* 0x000fe2000bf01270 */
[----:B------:R-:W2:Y:S01]  /*18e0*/  S2UR UR7, SR_CgaCtaId ;  /* 0x00000000000779c3 */ /* 0x000ea20000008800 */
[----:B------:R-:W-:Y:S02]  /*18f0*/  ISETP.GT.U32.AND P0, PT, R19, 0x1, PT ;  /* 0x000000011300780c */ /* 0x000fe40003f04070 */
[----:B------:R-:W-:-:S04]  /*1900*/  USEL UR6, UR40, 0x1, UP0 ;  /* 0x0000000128067887 */ /* 0x000fc80008000000 */
[----:B------:R-:W-:-:S04]  /*1910*/  UIADD3 UR6, UR39, UR40, -UR6 ;  /* 0x0000002827067290 */ /* 0x000fc8000fffe806 */
[----:B------:R-:W-:-:S04]  /*1920*/  USHF.R.U32.HI UR4, URZ, 0x1, UR6 ;  /* 0x000000013f047899 */ /* 0x000fc80008011606 */
[----:B------:R-:W-:-:S04]  /*1930*/  UIMAD.WIDE.U32 UR4, UR4, -0x6db6db6d, URZ ;  /* 0x92492493040478a5 */ /* 0x000fc8000f8e003f */
[----:B------:R-:W-:-:S03]  /*1940*/  USHF.R.U32.HI UR4, URZ, 0x2, UR5 ;  /* 0x000000023f047899 */ /* 0x000fc60008011605 */
[----:B------:R-:W-:Y:S01]  /*1950*/  UMOV UR5, 0x400 ;  /* 0x0000040000057882 */ /* 0x000fe20000000000 */
[----:B------:R-:W-:Y:S02]  /*1960*/  UIMAD UR6, UR4, -0xe, UR6 ;  /* 0xfffffff2040678a4 */ /* 0x000fe4000f8e0206 */
[----:B--2---:R-:W-:-:S04]  /*1970*/  ULEA UR5, UR7, UR5, 0x18 ;  /* 0x0000000507057291 */ /* 0x004fc8000f8ec03f */
[----:B------:R-:W-:-:S04]  /*1980*/  ULEA UR6, UR6, UR5, 0x3 ;  /* 0x0000000506067291 */ /* 0x000fc8000f8e183f */
[----:B------:R-:W-:-:S04]  /*1990*/  UIADD3 UR6, UR6, 0x70, URZ ;  /* 0x0000007006067890 */ /* 0x000fc8000fffe03f */
[----:B------:R-:W-:-:S09]  /*19a0*/  UPRMT UR6, URZ, 0x654, UR6 ;  /* 0x000006543f067896 */ /* 0x000fd20008000006 */
[----:B------:R-:W-:Y:S01]  /*19b0*/  SYNCS.ARRIVE.TRANS64.RED.A1T0 RZ, [UR6], RZ ;  /* 0x000000ffffff79a7 */ /* 0x000fe20008100406 */
[----:B------:R-:W-:Y:S05]  /*19c0*/  @P0 BRA `(.L_x_27) ;  /* 0x0000000000040947 */ /* 0x000fea0003800000 */
[----:B------:R-:W-:Y:S01]  /*19d0*/  BPT.TRAP 0x1 ;  /* 0x000000040000795c */ /* 0x000fe20000300000 */
.L_x_27:
[----:B------:R-:W2:Y:S01]  /*19e0*/  LDC R6, c[0x0][0x288] ;  /* 0x0000a200ff067b82 */ /* 0x000ea20000000800 */
[----:B------:R-:W-:Y:S01]  /*19f0*/  LOP3.LUT R0, R22, 0x1, RZ, 0xc0, !PT ;  /* 0x0000000116007812 */ /* 0x000fe200078ec0ff */
[----:B------:R-:W-:Y:S01]  /*1a00*/  IMAD.SHL.U32 R13, R92, 0x80, RZ ;  /* 0x000000805c0d7824 */ /* 0x000fe200078e00ff */
[----:B01----:R-:W-:Y:S01]  /*1a10*/  SHF.R.U32.HI R3, RZ, 0x2, R18 ;  /* 0x00000002ff037819 */ /* 0x003fe20000011612 */
[----:B------:R-:W-:Y:S01]  /*1a20*/  UIADD3 UR39, UR40, UR39, URZ ;  /* 0x0000002728277290 */ /* 0x000fe2000fffe03f */
[----:B------:R-:W-:Y:S01]  /*1a30*/  LOP3.LUT R4, R18, 0x60, RZ, 0xc0, !PT ;  /* 0x0000006012047812 */ /* 0x000fe200078ec0ff */
[----:B------:R-:W-:Y:S01]  /*1a40*/  IMAD.SHL.U32 R8, R0, 0x40, RZ ;  /* 0x0000004000087824 */ /* 0x000fe200078e00ff */
[----:B------:R-:W-:Y:S01]  /*1a50*/  LOP3.LUT R5, R18, 0x3, RZ, 0xc0, !PT ;  /* 0x0000000312057812 */ /* 0x000fe200078ec0ff */
[----:B------:R-:W-:Y:S01]  /*1a60*/  UISETP.GT.U32.AND UP0, UPT, UR39, 0xd, UPT ;  /* 0x0000000d2700788c */ /* 0x000fe2000bf04070 */
[----:B------:R-:W-:Y:S01]  /*1a70*/  LOP3.LUT R3, R3, 0x7, RZ, 0xc0, !PT ;  /* 0x0000000703037812 */ /* 0x000fe200078ec0ff */
[----:B------:R-:W-:Y:S01]  /*1a80*/  ULDC UR7, c[0x0][0x284] ;  /* 0x0000a10000077ab9 */ /* 0x000fe20000000800 */
[----:B------:R-:W-:Y:S01]  /*1a90*/  SHF.R.U32.HI R4, RZ, 0x1, R4 ;  /* 0x00000001ff047819 */ /* 0x000fe20000011604 */
[----:B------:R-:W-:Y:S01]  /*1aa0*/  USHF.R.U32.HI UR4, URZ, 0x1, UR39 ;  /* 0x000000013f047899 */ /* 0x000fe20008011627 */
[----:B------:R-:W-:Y:S01]  /*1ab0*/  SHF.R.S32.HI R21, RZ, 0x1f, R89 ;  /* 0x0000001fff157819 */ /* 0x000fe20000011459 */
[----:B------:R-:W-:Y:S01]  /*1ac0*/  UISETP.LT.U32.AND UP0, UPT, UR40, 0xe, UP0 ;  /* 0x0000000e2800788c */ /* 0x000fe20008701070 */
[--C-:B------:R-:W-:Y:S01]  /*1ad0*/  IADD3 R7, RZ, -R4, -R3.reuse ;  /* 0x80000004ff077210 */ /* 0x100fe20007ffe803 */
[----:B------:R-:W-:Y:S01]  /*1ae0*/  UISETP.GE.U32.AND UP1, UPT, UR40, 0xe, UPT ;  /* 0x0000000e2800788c */ /* 0x000fe2000bf26070 */
[----:B------:R-:W-:Y:S01]  /*1af0*/  LOP3.LUT R3, R8, 0x40, R3, 0xe2, !PT ;  /* 0x0000004008037812 */ /* 0x000fe200078ee203 */
[----:B------:R-:W-:Y:S01]  /*1b00*/  IMAD.SHL.U32 R8, R18, 0x2, RZ ;  /* 0x0000000212087824 */ /* 0x000fe200078e00ff */
[----:B------:R-:W-:Y:S01]  /*1b10*/  ULDC.64 UR8, c[0x0][0x5d0] ;  /* 0x0001740000087ab9 */ /* 0x000fe20000000a00 */
[----:B------:R-:W-:Y:S01]  /*1b20*/  UIMAD.WIDE.U32 UR4, UR4, -0x6db6db6d, URZ ;  /* 0x92492493040478a5 */ /* 0x000fe2000f8e003f */
[----:B------:R-:W-:Y:S01]  /*1b30*/  IMAD.WIDE R10, R91, 0x80, RZ ;  /* 0x000000805b0a7825 */ /* 0x000fe200078e02ff */
[----:B------:R-:W-:Y:S01]  /*1b40*/  USEL UR6, URZ, 0x1, !UP0 ;  /* 0x000000013f067887 */ /* 0x000fe2000c000000 */
[----:B------:R-:W-:Y:S01]  /*1b50*/  LOP3.LUT R8, R13, 0x6, R8, 0xf8, !PT ;  /* 0x000000060d087812 */ /* 0x000fe200078ef808 */
[----:B------:R-:W-:Y:S01]  /*1b60*/  USHF.R.U32.HI UR4, URZ, 0x2, UR5 ;  /* 0x000000023f047899 */ /* 0x000fe20008011605 */
[----:B--2---:R-:W-:Y:S01]  /*1b70*/  IMAD R12, R5, -0x2, R6 ;  /* 0xfffffffe050c7824 */ /* 0x004fe200078e0206 */
[----:B------:R-:W-:Y:S01]  /*1b80*/  ISETP.GE.AND P0, PT, R13, R6, PT ;  /* 0x000000060d00720c */ /* 0x000fe20003f06270 */
[----:B------:R-:W-:Y:S01]  /*1b90*/  IMAD.SHL.U32 R5, R91, 0x80, RZ ;  /* 0x000000805b057824 */ /* 0x000fe200078e00ff */
[----:B------:R-:W-:Y:S01]  /*1ba0*/  SHF.R.S32.HI R9, RZ, 0x1f, R8 ;  /* 0x0000001fff097819 */ /* 0x000fe20000011408 */
[----:B------:R-:W-:Y:S01]  /*1bb0*/  IMAD R6, R21, UR8, RZ ;  /* 0x0000000815067c24 */ /* 0x000fe2000f8e02ff */
[----:B------:R-:W-:Y:S01]  /*1bc0*/  ULOP3.LUT UR38, UR38, UR6, URZ, 0x3c, !UPT ;  /* 0x0000000626267292 */ /* 0x000fe2000f8e3c3f */
[----:B------:R-:W-:Y:S01]  /*1bd0*/  IMAD R0, R0, -0x40, R7 ;  /* 0xffffffc000007824 */ /* 0x000fe200078e0207 */
[----:B------:R-:W-:Y:S01]  /*1be0*/  ISETP.GE.OR P0, PT, R5, UR7, P0 ;  /* 0x0000000705007c0c */ /* 0x000fe20008706670 */
[C---:B------:R-:W-:Y:S01]  /*1bf0*/  IMAD R15, R89.reuse, UR9, R6 ;  /* 0x00000009590f7c24 */ /* 0x040fe2000f8e0206 */
[----:B------:R-:W-:Y:S01]  /*1c00*/  LOP3.LUT R105, R10, R3, R4, 0xfe, !PT ;  /* 0x000000030a697212 */ /* 0x000fe200078efe04 */
[----:B------:R-:W-:Y:S01]  /*1c10*/  IMAD.WIDE.U32 R6, R89, UR8, R8 ;  /* 0x0000000859067c25 */ /* 0x000fe2000f8e0008 */
[----:B------:R-:W-:Y:S01]  /*1c20*/  UIMAD UR39, UR4, -0xe, UR39 ;  /* 0xfffffff2042778a4 */ /* 0x000fe2000f8e0227 */
[----:B------:R-:W-:Y:S01]  /*1c30*/  IADD3 R3, -R5, UR7, R0 ;  /* 0x0000000705037c10 */ /* 0x000fe2000fffe100 */
[----:B------:R-:W-:Y:S01]  /*1c40*/  @UP1 ULOP3.LUT UR38, UR38, 0x1, UR4, 0x78, !UPT ;  /* 0x0000000126261892 */ /* 0x000fe2000f8e7804 */
[----:B------:R-:W-:-:S02]  /*1c50*/  IMAD.IADD R7, R7, 0x1, R15 ;  /* 0x0000000107077824 */ /* 0x000fc400078e020f */
[----:B------:R-:W-:Y:S02]  /*1c60*/  IMAD.IADD R4, R12, 0x1, -R13 ;  /* 0x000000010c047824 */ /* 0x000fe400078e0a0d */
[----:B------:R-:W-:Y:S02]  /*1c70*/  IMAD.MOV.U32 R0, RZ, RZ, -0x1 ;  /* 0xffffffffff007424 */ /* 0x000fe400078e00ff */
[----:B------:R-:W-:Y:S05]  /*1c80*/  @P0 BRA `(.L_x_29) ;  /* 0x0000004000240947 */ /* 0x000fea0003800000 */
[----:B------:R-:W0:Y:S01]  /*1c90*/  LDC.64 R98, c[0x0][0x5c8] ;  /* 0x00017200ff627b82 */ /* 0x000e220000000a00 */
[----:B-----5:R-:W-:Y:S01]  /*1ca0*/  FSETP.NEU.AND P0, PT, R88, RZ, PT ;  /* 0x000000ff5800720b */ /* 0x020fe20003f0d000 */
[----:B------:R-:W-:Y:S01]  /*1cb0*/  BSSY B0, `(.L_x_29) ;  /* 0x0000406000007945 */ /* 0x000fe20003800000 */
[----:B------:R-:W-:-:S04]  /*1cc0*/  ISETP.GT.AND P2, PT, R4, RZ, PT ;  /* 0x000000ff0400720c */ /* 0x000fc80003f44270 */
[----:B------:R-:W-:Y:S01]  /*1cd0*/  ISETP.GT.AND P1, PT, R3, RZ, P2 ;  /* 0x000000ff0300720c */ /* 0x000fe20001724270 */
[-C--:B0-----:R-:W-:Y:S02]  /*1ce0*/  IMAD R12, R11, R98.reuse, RZ ;  /* 0x000000620b0c7224 */ /* 0x081fe400078e02ff */
[----:B------:R-:W-:-:S04]  /*1cf0*/  IMAD.WIDE.U32 R92, R105, R98, R6 ;  /* 0x00000062695c7225 */ /* 0x000fc800078e0006 */
[----:B------:R-:W-:-:S04]  /*1d00*/  IMAD R5, R105, R99, R12 ;  /* 0x0000006369057224 */ /* 0x000fc800078e020c */
[----:B------:R-:W-:Y:S01]  /*1d10*/  IMAD.IADD R91, R93, 0x1, R5 ;  /* 0x000000015d5b7824 */ /* 0x000fe200078e0205 */
[----:B------:R-:W-:Y:S06]  /*1d20*/  @!P0 BRA `(.L_x_30) ;  /* 0x0000002c00288947 */ /* 0x000fec0003800000 */
[----:B------:R-:W0:Y:S01]  /*1d30*/  LDC.64 R96, c[0x0][0x5b8] ;  /* 0x00016e00ff607b82 */ /* 0x000e220000000a00 */
[----:B------:R-:W-:-:S07]  /*1d40*/  ULDC.64 UR4, c[0x0][0x5c0] ;  /* 0x0001700000047ab9 */ /* 0x000fce0000000a00 */
[----:B------:R-:W1:Y:S08]  /*1d50*/  LDC.64 R100, c[0x0][0x5b0] ;  /* 0x00016c00ff647b82 */ /* 0x000e700000000a00 */
[----:B------:R-:W2:Y:S01]  /*1d60*/  LDC.64 R102, c[0x0][0x5a8] ;  /* 0x00016a00ff667b82 */ /* 0x000ea20000000a00 */
[-C--:B0-----:R-:W-:Y:S02]  /*1d70*/  IMAD R6, R21, R96.reuse, RZ ;  /* 0x0000006015067224 */ /* 0x081fe400078e02ff */
[----:B------:R-:W-:-:S04]  /*1d80*/  IMAD.WIDE.U32 R94, R89, R96, R8 ;  /* 0x00000060595e7225 */ /* 0x000fc800078e0008 */
[----:B------:R-:W-:Y:S02]  /*1d90*/  IMAD R93, R89, R97, R6 ;  /* 0x00000061595d7224 */ /* 0x000fe400078e0206 */
[-C--:B-1----:R-:W-:Y:S02]  /*1da0*/  IMAD R10, R11, R100.reuse, RZ ;  /* 0x000000640b0a7224 */ /* 0x082fe400078e02ff */
[----:B------:R-:W-:Y:S02]  /*1db0*/  IMAD.IADD R13, R95, 0x1, R93 ;  /* 0x000000015f0d7824 */ /* 0x000fe400078e025d */
[----:B------:R-:W-:Y:S02]  /*1dc0*/  IMAD.MOV.U32 R12, RZ, RZ, R94 ;  /* 0x000000ffff0c7224 */ /* 0x000fe400078e005e */
[C---:B------:R-:W-:Y:S02]  /*1dd0*/  IMAD R97, R105.reuse, R101, R10 ;  /* 0x0000006569617224 */ /* 0x040fe400078e020a */
[----:B------:R-:W-:-:S04]  /*1de0*/  IMAD.WIDE.U32 R6, R105, R100, R12 ;  /* 0x0000006469067225 */ /* 0x000fc800078e000c */
[----:B------:R-:W-:Y:S01]  /*1df0*/  IMAD.IADD R5, R7, 0x1, R97 ;  /* 0x0000000107057824 */ /* 0x000fe200078e0261 */
[----:B--2---:R-:W-:-:S04]  /*1e00*/  LEA R14, P0, R6, R102, 0x1 ;  /* 0x00000066060e7211 */ /* 0x004fc800078008ff */
[----:B------:R-:W-:-:S05]  /*1e10*/  LEA.HI.X R15, R6, R103, R5, 0x1, P0 ;  /* 0x00000067060f7211 */ /* 0x000fca00000f0c05 */
[----:B------:R0:W2:Y:S01]  /*1e20*/  @P1 LDG.E.LTC128B.U16 R5, desc[UR36][R14.64] ;  /* 0x000000240e051981 */ /* 0x0000a2000c1e1520 */
[----:B------:R-:W-:Y:S01]  /*1e30*/  LEA R10, P0, R92, UR4, 0x1 ;  /* 0x000000045c0a7c11 */ /* 0x000fe2000f8008ff */
[----:B------:R-:W-:Y:S01]  /*1e40*/  IMAD.WIDE.U32 R6, R105, R100, R8 ;  /* 0x0000006469067225 */ /* 0x000fe200078e0008 */
[----:B------:R-:W-:Y:S03]  /*1e50*/  BSSY B1, `(.L_x_31) ;  /* 0x0000012000017945 */ /* 0x000fe60003800000 */
[----:B------:R-:W-:Y:S02]  /*1e60*/  IMAD.IADD R7, R97, 0x1, R7 ;  /* 0x0000000161077824 */ /* 0x000fe400078e0207 */
[----:B------:R-:W-:Y:S01]  /*1e70*/  IMAD.WIDE.U32 R20, R89, R96, R6 ;  /* 0x0000006059147225 */ /* 0x000fe200078e0006 */
[----:B0-----:R-:W-:-:S03]  /*1e80*/  SHF.L.U64.HI R15, R100, 0x3, R101 ;  /* 0x00000003640f7819 */ /* 0x001fc60000010265 */
[----:B------:R-:W-:Y:S01]  /*1e90*/  IMAD.IADD R7, R93, 0x1, R21 ;  /* 0x000000015d077824 */ /* 0x000fe200078e0215 */
[----:B------:R-:W-:Y:S01]  /*1ea0*/  LEA R6, P4, R20, R102, 0x1 ;  /* 0x0000006614067211 */ /* 0x000fe200078808ff */
[----:B------:R-:W-:-:S03]  /*1eb0*/  IMAD.SHL.U32 R14, R100, 0x8, RZ ;  /* 0x00000008640e7824 */ /* 0x000fc600078e00ff */
[----:B------:R-:W-:Y:S01]  /*1ec0*/  LEA.HI.X R7, R20, R103, R7, 0x1, P4 ;  /* 0x0000006714077211 */ /* 0x000fe200020f0c07 */
[----:B--2---:R-:W-:-:S04]  /*1ed0*/  IMAD.U32 R11, R5, 0x10000, RZ ;  /* 0x00010000050b7824 */ /* 0x004fc800078e00ff */
[----:B------:R-:W-:-:S04]  /*1ee0*/  FMUL R11, R11, R88 ;  /* 0x000000580b0b7220 */ /* 0x000fc80000400000 */
[----:B------:R-:W-:Y:S01]  /*1ef0*/  FFMA R24, R24, R23, R11 ;  /* 0x0000001718187223 */ /* 0x000fe2000000000b */
[----:B------:R-:W-:Y:S02]  /*1f00*/  LEA.HI.X R11, R92, UR5, R91, 0x1, P0 ;  /* 0x000000055c0b7c11 */ /* 0x000fe400080f0c5b */
[----:B------:R-:W-:Y:S02]  /*1f10*/  ISETP.GT.AND P0, PT, R4, 0x1, PT ;  /* 0x000000010400780c */ /* 0x000fe40003f04270 */
[----:B------:R-:W-:Y:S02]  /*1f20*/  F2FP.BF16.F32.PACK_AB R24, RZ, R24 ;  /* 0x00000018ff18723e */ /* 0x000fe400000010ff */
[----:B------:R-:W-:-:S03]  /*1f30*/  ISETP.GT.AND P3, PT, R3, RZ, P0 ;  /* 0x000000ff0300720c */ /* 0x000fc60000764270 */
[----:B------:R0:W-:Y:S10]  /*1f40*/  @P1 STG.E.U16 desc[UR36][R10.64], R24 ;  /* 0x000000180a001986 */ /* 0x0001f4000c101524 */
[----:B------:R-:W-:Y:S05]  /*1f50*/  @!P3 BRA `(.L_x_32) ;  /* 0x000000000004b947 */ /* 0x000fea0003800000 */
[----:B------:R1:W5:Y:S02]  /*1f60*/  LDG.E.LTC128B.U16 R5, desc[UR36][R6.64+0x2] ;  /* 0x0000022406057981 */ /* 0x000364000c1e1520 */
.L_x_32:
[----:B------:R-:W-:Y:S05]  /*1f70*/  BSYNC B1 ;  /* 0x0000000000017941 */ /* 0x000fea0003800000 */
.L_x_31:
[----:B-----5:R-:W-:Y:S01]  /*1f80*/  IMAD.U32 R91, R5, 0x10000, RZ ;  /* 0x00010000055b7824 */ /* 0x020fe200078e00ff */
[----:B------:R-:W-:Y:S01]  /*1f90*/  ISETP.GT.AND P2, PT, R3, 0x8, P2 ;  /* 0x000000080300780c */ /* 0x000fe20001744270 */
[----:B------:R-:W-:Y:S01]  /*1fa0*/  IMAD.WIDE.U32 R20, R105, R100, R14 ;  /* 0x0000006469147225 */ /* 0x000fe200078e000e */
[----:B0-----:R-:W-:-:S03]  /*1fb0*/  PRMT R24, R5, 0x7610, R24 ;  /* 0x0000761005187816 */ /* 0x001fc60000000018 */
[----:B------:R-:W-:Y:S01]  /*1fc0*/  FMUL R12, R91, R88 ;  /* 0x000000585b0c7220 */ /* 0x000fe20000400000 */
[----:B------:R-:W-:Y:S01]  /*1fd0*/  IMAD.IADD R97, R97, 0x1, R21 ;  /* 0x0000000161617824 */ /* 0x000fe200078e0215 */
[----:B------:R-:W-:Y:S02]  /*1fe0*/  IADD3 R94, P1, R94, R20, RZ ;  /* 0x000000145e5e7210 */ /* 0x000fe40007f3e0ff */
[----:B------:R-:W-:-:S03]  /*1ff0*/  FFMA R12, R25, R23, R12 ;  /* 0x00000017190c7223 */ /* 0x000fc6000000000c */
[----:B------:R-:W-:Y:S02]  /*2000*/  IMAD.X R13, R97, 0x1, R13, P1 ;  /* 0x00000001610d7824 */ /* 0x000fe400008e060d */
[----:B------:R-:W-:Y:S02]  /*2010*/  F2FP.BF16.F32.PACK_AB R12, RZ, R12 ;  /* 0x0000000cff0c723e */ /* 0x000fe400000010ff */
[----:B------:R-:W-:Y:S02]  /*2020*/  LEA R14, P1, R94, R102, 0x1 ;  /* 0x000000665e0e7211 */ /* 0x000fe400078208ff */
[----:B------:R-:W-:Y:S02]  /*2030*/  PRMT R21, R12, 0x7610, R21 ;  /* 0x000076100c157816 */ /* 0x000fe40000000015 */
[----:B------:R-:W-:-:S03]  /*2040*/  LEA.HI.X R15, R94, R103, R13, 0x1, P1 ;  /* 0x000000675e0f7211 */ /* 0x000fc600008f0c0d */
[----:B------:R0:W-:Y:S04]  /*2050*/  @P3 STG.E.U16 desc[UR36][R10.64+0x2], R21 ;  /* 0x000002150a003986 */ /* 0x0001e8000c101524 */
[----:B------:R-:W2:Y:S01]  /*2060*/  @P2 LDG.E.LTC128B.U16 R24, desc[UR36][R14.64] ;  /* 0x000000240e182981 */ /* 0x000ea2000c1e1520 */
[----:B------:R-:W-:Y:S01]  /*2070*/  IADD3 R20, P1, R8, R20, RZ ;  /* 0x0000001408147210 */ /* 0x000fe20007f3e0ff */
[----:B------:R-:W-:Y:S01]  /*2080*/  BSSY B1, `(.L_x_33) ;  /* 0x0000011000017945 */ /* 0x000fe20003800000 */
[C---:B------:R-:W-:Y:S02]  /*2090*/  SHF.L.U64.HI R13, R98.reuse, 0x4, R99 ;  /* 0x00000004620d7819 */ /* 0x040fe40000010263 */
[----:B------:R-:W-:Y:S01]  /*20a0*/  ISETP.GT.AND P0, PT, R3, 0x8, P0 ;  /* 0x000000080300780c */ /* 0x000fe20000704270 */
[----:B0-----:R-:W-:Y:S01]  /*20b0*/  IMAD.X R21, R9, 0x1, R97, P1 ;  /* 0x0000000109157824 */ /* 0x001fe200008e0661 */
[----:B------:R-:W-:Y:S01]  /*20c0*/  LEA R12, P1, R98, R10, 0x4 ;  /* 0x0000000a620c7211 */ /* 0x000fe200078220ff */
[----:B------:R-:W-:-:S04]  /*20d0*/  IMAD.WIDE.U32 R20, R89, R96, R20 ;  /* 0x0000006059147225 */ /* 0x000fc800078e0014 */
[----:B------:R-:W-:Y:S01]  /*20e0*/  IMAD.X R13, R13, 0x1, R11, P1 ;  /* 0x000000010d0d7824 */ /* 0x000fe200008e060b */
[----:B------:R-:W-:Y:S01]  /*20f0*/  LEA R8, P3, R20, R102, 0x1 ;  /* 0x0000006614087211 */ /* 0x000fe200078608ff */
[----:B------:R-:W-:-:S05]  /*2100*/  IMAD.IADD R9, R93, 0x1, R21 ;  /* 0x000000015d097824 */ /* 0x000fca00078e0215 */
[----:B------:R-:W-:Y:S01]  /*2110*/  LEA.HI.X R9, R20, R103, R9, 0x1, P3 ;  /* 0x0000006714097211 */ /* 0x000fe200018f0c09 */
[----:B--2---:R-:W-:-:S04]  /*2120*/  IMAD.U32 R5, R24, 0x10000, RZ ;  /* 0x0001000018057824 */ /* 0x004fc800078e00ff */
[----:B------:R-:W-:-:S04]  /*2130*/  FMUL R5, R5, R88 ;  /* 0x0000005805057220 */ /* 0x000fc80000400000 */
[----:B------:R-:W-:-:S05]  /*2140*/  FFMA R5, R26, R23, R5 ;  /* 0x000000171a057223 */ /* 0x000fca0000000005 */
[----:B------:R-:W-:-:S05]  /*2150*/  F2FP.BF16.F32.PACK_AB R5, RZ, R5 ;  /* 0x00000005ff05723e */ /* 0x000fca00000010ff */
[----:B------:R0:W-:Y:S01]  /*2160*/  @P2 STG.E.U16 desc[UR36][R12.64], R5 ;  /* 0x000000050c002986 */ /* 0x0001e2000c101524 */
[----:B------:R-:W-:Y:S05]  /*2170*/  @!P0 BRA `(.L_x_34) ;  /* 0x0000000000048947 */ /* 0x000fea0003800000 */
[----:B------:R2:W5:Y:S02]  /*2180*/  LDG.E.LTC128B.U16 R24, desc[UR36][R8.64+0x2] ;  /* 0x0000022408187981 */ /* 0x000564000c1e1520 */
.L_x_34:
[----:B------:R-:W-:Y:S05]  /*2190*/  BSYNC B1 ;  /* 0x0000000000017941 */ /* 0x000fea0003800000 */
.L_x_33:
[----:B0----5:R-:W-:Y:S01]  /*21a0*/  IMAD.U32 R5, R24, 0x10000, RZ ;  /* 0x0001000018057824 */ /* 0x021fe200078e00ff */
[----:B------:R-:W-:Y:S01]  /*21b0*/  ISETP.GT.AND P1, PT, R4, 0x8, PT ;  /* 0x000000080400780c */ /* 0x000fe20003f24270 */
[----:B------:R-:W-:Y:S02]  /*21c0*/  BSSY B1, `(.L_x_35) ;  /* 0x0000008000017945 */ /* 0x000fe40003800000 */
[----:B------:R-:W-:Y:S01]  /*21d0*/  FMUL R14, R5, R88 ;  /* 0x00000058050e7220 */ /* 0x000fe20000400000 */
[----:B------:R-:W-:-:S03]  /*21e0*/  ISETP.GT.AND P2, PT, R3, RZ, P1 ;  /* 0x000000ff0300720c */ /* 0x000fc60000f44270 */
[----:B------:R-:W-:-:S05]  /*21f0*/  FFMA R14, R27, R23, R14 ;  /* 0x000000171b0e7223 */ /* 0x000fca000000000e */
[----:B------:R-:W-:-:S05]  /*2200*/  F2FP.BF16.F32.PACK_AB R14, RZ, R14 ;  /* 0x0000000eff0e723e */ /* 0x000fca00000010ff */
[----:B------:R0:W-:Y:S01]  /*2210*/  @P0 STG.E.U16 desc[UR36][R12.64+0x2], R14 ;  /* 0x0000020e0c000986 */ /* 0x0001e2000c101524 */
[----:B------:R-:W-:Y:S05]  /*2220*/  @!P2 BRA `(.L_x_36) ;  /* 0x000000000004a947 */ /* 0x000fea0003800000 */
[----:B------:R3:W5:Y:S02]  /*2230*/  LDG.E.LTC128B.U16 R24, desc[UR36][R6.64+0x10] ;  /* 0x0000102406187981 */ /* 0x000764000c1e1520 */
.L_x_36:
[----:B------:R-:W-:Y:S05]  /*2240*/  BSYNC B1 ;  /* 0x0000000000017941 */ /* 0x000fea0003800000 */
.L_x_35:
[----:B-----5:R-:W-:Y:S01]  /*2250*/  IMAD.U32 R5, R24, 0x10000, RZ ;  /* 0x0001000018057824 */ /* 0x020fe200078e00ff */
        /* <DEDUP_REMOVED lines=9> */
.L_x_38:
[----:B------:R-:W-:Y:S05]  /*22f0*/  BSYNC B1 ;  /* 0x0000000000017941 */ /* 0x000fea0003800000 */
.L_x_37:
[----:B----45:R-:W-:Y:S01]  /*2300*/  IMAD.U32 R5, R24, 0x10000, RZ ;  /* 0x0001000018057824 */ /* 0x030fe200078e00ff */
[----:B------:R-:W-:Y:S01]  /*2310*/  ISETP.GT.AND P1, PT, R3, 0x8, P1 ;  /* 0x000000080300780c */ /* 0x000fe20000f24270 */
[----:B------:R-:W-:Y:S02]  /*2320*/  BSSY B1, `(.L_x_39) ;  /* 0x0000007000017945 */ /* 0x000fe40003800000 */
[----:B0-----:R-:W-:-:S04]  /*2330*/  FMUL R14, R5, R88 ;  /* 0x00000058050e7220 */ /* 0x001fc80000400000 */
[----:B------:R-:W-:-:S05]  /*2340*/  FFMA R14, R29, R23, R14 ;  /* 0x000000171d0e7223 */ /* 0x000fca000000000e */
[----:B------:R-:W-:-:S05]  /*2350*/  F2FP.BF16.F32.PACK_AB R14, RZ, R14 ;  /* 0x0000000eff0e723e */ /* 0x000fca00000010ff */
[----:B------:R0:W-:Y:S01]  /*2360*/  @P3 STG.E.U16 desc[UR36][R10.64+0x12], R14 ;  /* 0x0000120e0a003986 */ /* 0x0001e2000c101524 */
[----:B------:R-:W-:Y:S05]  /*2370*/  @!P1 BRA `(.L_x_40) ;  /* 0x0000000000049947 */ /* 0x000fea0003800000 */
[----:B------:R4:W5:Y:S02]  /*2380*/  LDG.E.LTC128B.U16 R24, desc[UR36][R8.64+0x10] ;  /* 0x0000102408187981 */ /* 0x000964000c1e1520 */
.L_x_40:
[----:B------:R-:W-:Y:S05]  /*2390*/  BSYNC B1 ;  /* 0x0000000000017941 */ /* 0x000fea0003800000 */
.L_x_39:
[----:B-----5:R-:W-:Y:S01]  /*23a0*/  IMAD.U32 R5, R24, 0x10000, RZ ;  /* 0x0001000018057824 */ /* 0x020fe200078e00ff */
[----:B------:R-:W-:Y:S01]  /*23b0*/  ISETP.GT.AND P0, PT, R3, 0x8, P0 ;  /* 0x000000080300780c */ /* 0x000fe20000704270 */
[----:B------:R-:W-:Y:S02]  /*23c0*/  BSSY B1, `(.L_x_41) ;  /* 0x0000007000017945 */ /* 0x000fe40003800000 */
[----:B------:R-:W-:-:S04]  /*23d0*/  FMUL R5, R5, R88 ;  /* 0x0000005805057220 */ /* 0x000fc80000400000 */
[----:B------:R-:W-:-:S05]  /*23e0*/  FFMA R5, R30, R23, R5 ;  /* 0x000000171e057223 */ /* 0x000fca0000000005 */
[----:B------:R-:W-:-:S05]  /*23f0*/  F2FP.BF16.F32.PACK_AB R5, RZ, R5 ;  /* 0x00000005ff05723e */ /* 0x000fca00000010ff */
[----:B------:R0:W-:Y:S01]  /*2400*/  @P1 STG.E.U16 desc[UR36][R12.64+0x10], R5 ;  /* 0x000010050c001986 */ /* 0x0001e2000c101524 */
[----:B------:R-:W-:Y:S05]  /*2410*/  @!P0 BRA `(.L_x_42) ;  /* 0x0000000000048947 */ /* 0x000fea0003800000 */
[----:B------:R0:W5:Y:S02]  /*2420*/  LDG.E.LTC128B.U16 R24, desc[UR36][R8.64+0x12] ;  /* 0x0000122408187981 */ /* 0x000164000c1e1520 */
.L_x_42:
[----:B------:R-:W-:Y:S05]  /*2430*/  BSYNC B1 ;  /* 0x0000000000017941 */ /* 0x000fea0003800000 */
.L_x_41:
        /* <DEDUP_REMOVED lines=10> */
.L_x_44:
[----:B------:R-:W-:Y:S05]  /*24e0*/  BSYNC B1 ;  /* 0x0000000000017941 */ /* 0x000fea0003800000 */
.L_x_43:
        /* <DEDUP_REMOVED lines=10> */
.L_x_46:
[----:B------:R-:W-:Y:S05]  /*2590*/  BSYNC B1 ;  /* 0x0000000000017941 */ /* 0x000fea0003800000 */
.L_x_45:
[----:B0----5:R-:W-:Y:S01]  /*25a0*/  IMAD.U32 R5, R24, 0x10000, RZ ;  /* 0x0001000018057824 */ /* 0x021fe200078e00ff */
        /* <DEDUP_REMOVED lines=8> */
.L_x_48:
[----:B------:R-:W-:Y:S05]  /*2630*/  BSYNC B1 ;  /* 0x0000000000017941 */ /* 0x000fea0003800000 */
.L_x_47:
        /* <DEDUP_REMOVED lines=9> */
.L_x_50:
[----:B------:R-:W-:Y:S05]  /*26d0*/  BSYNC B1 ;  /* 0x0000000000017941 */ /* 0x000fea0003800000 */
.L_x_49:
        /* <DEDUP_REMOVED lines=10> */
.L_x_52:
[----:B------:R-:W-:Y:S05]  /*2780*/  BSYNC B1 ;  /* 0x0000000000017941 */ /* 0x000fea0003800000 */
.L_x_51:
        /* <DEDUP_REMOVED lines=10> */
.L_x_54:
[----:B------:R-:W-:Y:S05]  /*2830*/  BSYNC B1 ;  /* 0x0000000000017941 */ /* 0x000fea0003800000 */
.L_x_53:
        /* <DEDUP_REMOVED lines=9> */
.L_x_56:
[----:B------:R-:W-:Y:S05]  /*28d0*/  BSYNC B1 ;  /* 0x0000000000017941 */ /* 0x000fea0003800000 */
.L_x_55:
        /* <DEDUP_REMOVED lines=9> */
.L_x_58:
[----:B------:R-:W-:Y:S05]  /*2970*/  BSYNC B1 ;  /* 0x0000000000017941 */ /* 0x000fea0003800000 */
.L_x_57:
        /* <DEDUP_REMOVED lines=10> */
.L_x_60:
[----:B------:R-:W-:Y:S05]  /*2a20*/  BSYNC B1 ;  /* 0x0000000000017941 */ /* 0x000fea0003800000 */
.L_x_59:
        /* <DEDUP_REMOVED lines=10> */
.L_x_62:
[----:B------:R-:W-:Y:S05]  /*2ad0*/  BSYNC B1 ;  /* 0x0000000000017941 */ /* 0x000fea0003800000 */
.L_x_61:
        /* <DEDUP_REMOVED lines=9> */
.L_x_64:
[----:B------:R-:W-:Y:S05]  /*2b70*/  BSYNC B1 ;  /* 0x0000000000017941 */ /* 0x000fea0003800000 */
.L_x_63:
        /* <DEDUP_REMOVED lines=9> */
.L_x_66:
[----:B------:R-:W-:Y:S05]  /*2c10*/  BSYNC B1 ;  /* 0x0000000000017941 */ /* 0x000fea0003800000 */
.L_x_65:
        /* <DEDUP_REMOVED lines=10> */
.L_x_68:
[----:B------:R-:W-:Y:S05]  /*2cc0*/  BSYNC B1 ;  /* 0x0000000000017941 */ /* 0x000fea0003800000 */
.L_x_67:
        /* <DEDUP_REMOVED lines=10> */
.L_x_70:
[----:B------:R-:W-:Y:S05]  /*2d70*/  BSYNC B1 ;  /* 0x0000000000017941 */ /* 0x000fea0003800000 */
.L_x_69:
        /* <DEDUP_REMOVED lines=9> */
.L_x_72:
[----:B------:R-:W-:Y:S05]  /*2e10*/  BSYNC B1 ;  /* 0x0000000000017941 */ /* 0x000fea0003800000 */
.L_x_71:
        /* <DEDUP_REMOVED lines=9> */
.L_x_74:
[----:B------:R-:W-:Y:S05]  /*2eb0*/  BSYNC B1 ;  /* 0x0000000000017941 */ /* 0x000fea0003800000 */
.L_x_73:
        /* <DEDUP_REMOVED lines=10> */
.L_x_76:
[----:B------:R-:W-:Y:S05]  /*2f60*/  BSYNC B1 ;  /* 0x0000000000017941 */ /* 0x000fea0003800000 */
.L_x_75:
        /* <DEDUP_REMOVED lines=10> */
.L_x_78:
[----:B------:R-:W-:Y:S05]  /*3010*/  BSYNC B1 ;  /* 0x0000000000017941 */ /* 0x000fea0003800000 */
.L_x_77:
        /* <DEDUP_REMOVED lines=9> */
.L_x_80:
[----:B------:R-:W-:Y:S05]  /*30b0*/  BSYNC B1 ;  /* 0x0000000000017941 */ /* 0x000fea0003800000 */
.L_x_79:
        /* <DEDUP_REMOVED lines=9> */
.L_x_82:
[----:B------:R-:W-:Y:S05]  /*3150*/  BSYNC B1 ;  /* 0x0000000000017941 */ /* 0x000fea0003800000 */
.L_x_81:
        /* <DEDUP_REMOVED lines=10> */
.L_x_84:
[----:B------:R-:W-:Y:S05]  /*3200*/  BSYNC B1 ;  /* 0x0000000000017941 */ /* 0x000fea0003800000 */
.L_x_83:
        /* <DEDUP_REMOVED lines=10> */
.L_x_86:
[----:B------:R-:W-:Y:S05]  /*32b0*/  BSYNC B1 ;  /* 0x0000000000017941 */ /* 0x000fea0003800000 */
.L_x_85:
        /* <DEDUP_REMOVED lines=9> */
.L_x_88:
[----:B------:R-:W-:Y:S05]  /*3350*/  BSYNC B1 ;  /* 0x0000000000017941 */ /* 0x000fea0003800000 */
.L_x_87:
        /* <DEDUP_REMOVED lines=9> */
.L_x_90:
[----:B------:R-:W-:Y:S05]  /*33f0*/  BSYNC B1 ;  /* 0x0000000000017941 */ /* 0x000fea0003800000 */
.L_x_89:
        /* <DEDUP_REMOVED lines=10> */
.L_x_92:
[----:B------:R-:W-:Y:S05]  /*34a0*/  BSYNC B1 ;  /* 0x0000000000017941 */ /* 0x000fea0003800000 */
.L_x_91:
        /* <DEDUP_REMOVED lines=10> */
.L_x_94:
[----:B------:R-:W-:Y:S05]  /*3550*/  BSYNC B1 ;  /* 0x0000000000017941 */ /* 0x000fea0003800000 */
.L_x_93:
        /* <DEDUP_REMOVED lines=9> */
.L_x_96:
[----:B------:R-:W-:Y:S05]  /*35f0*/  BSYNC B1 ;  /* 0x0000000000017941 */ /* 0x000fea0003800000 */
.L_x_95:
        /* <DEDUP_REMOVED lines=9> */
.L_x_98:
[----:B------:R-:W-:Y:S05]  /*3690*/  BSYNC B1 ;  /* 0x0000000000017941 */ /* 0x000fea0003800000 */
.L_x_97:
        /* <DEDUP_REMOVED lines=10> */
.L_x_100:
[----:B------:R-:W-:Y:S05]  /*3740*/  BSYNC B1 ;  /* 0x0000000000017941 */ /* 0x000fea0003800000 */
.L_x_99:
        /* <DEDUP_REMOVED lines=10> */
.L_x_102:
[----:B------:R-:W-:Y:S05]  /*37f0*/  BSYNC B1 ;  /* 0x0000000000017941 */ /* 0x000fea0003800000 */
.L_x_101:
        /* <DEDUP_REMOVED lines=9> */
.L_x_104:
[----:B------:R-:W-:Y:S05]  /*3890*/  BSYNC B1 ;  /* 0x0000000000017941 */ /* 0x000fea0003800000 */
.L_x_103:
        /* <DEDUP_REMOVED lines=9> */
.L_x_106:
[----:B------:R-:W-:Y:S05]  /*3930*/  BSYNC B1 ;  /* 0x0000000000017941 */ /* 0x000fea0003800000 */
.L_x_105:
        /* <DEDUP_REMOVED lines=10> */
.L_x_108:
[----:B------:R-:W-:Y:S05]  /*39e0*/  BSYNC B1 ;  /* 0x0000000000017941 */ /* 0x000fea0003800000 */
.L_x_107:
        /* <DEDUP_REMOVED lines=10> */
.L_x_110:
[----:B------:R-:W-:Y:S05]  /*3a90*/  BSYNC B1 ;  /* 0x0000000000017941 */ /* 0x000fea0003800000 */
.L_x_109:
        /* <DEDUP_REMOVED lines=9> */
.L_x_112:
[----:B------:R-:W-:Y:S05]  /*3b30*/  BSYNC B1 ;  /* 0x0000000000017941 */ /* 0x000fea0003800000 */
.L_x_111:
        /* <DEDUP_REMOVED lines=9> */
.L_x_114:
[----:B------:R-:W-:Y:S05]  /*3bd0*/  BSYNC B1 ;  /* 0x0000000000017941 */ /* 0x000fea0003800000 */
.L_x_113:
        /* <DEDUP_REMOVED lines=10> */
.L_x_116:
[----:B------:R-:W-:Y:S05]  /*3c80*/  BSYNC B1 ;  /* 0x0000000000017941 */ /* 0x000fea0003800000 */
.L_x_115:
        /* <DEDUP_REMOVED lines=10> */
.L_x_118:
[----:B------:R-:W-:Y:S05]  /*3d30*/  BSYNC B1 ;  /* 0x0000000000017941 */ /* 0x000fea0003800000 */
.L_x_117:
        /* <DEDUP_REMOVED lines=9> */
.L_x_120:
[----:B------:R-:W-:Y:S05]  /*3dd0*/  BSYNC B1 ;  /* 0x0000000000017941 */ /* 0x000fea0003800000 */
.L_x_119:
        /* <DEDUP_REMOVED lines=9> */
.L_x_122:
[----:B------:R-:W-:Y:S05]  /*3e70*/  BSYNC B1 ;  /* 0x0000000000017941 */ /* 0x000fea0003800000 */
.L_x_121:
        /* <DEDUP_REMOVED lines=10> */
.L_x_124:
[----:B------:R-:W-:Y:S05]  /*3f20*/  BSYNC B1 ;  /* 0x0000000000017941 */ /* 0x000fea0003800000 */
.L_x_123:
        /* <DEDUP_REMOVED lines=10> */
.L_x_126:
[----:B------:R-:W-:Y:S05]  /*3fd0*/  BSYNC B1 ;  /* 0x0000000000017941 */ /* 0x000fea0003800000 */
.L_x_125:
        /* <DEDUP_REMOVED lines=9> */
.L_x_128:
[----:B------:R-:W-:Y:S05]  /*4070*/  BSYNC B1 ;  /* 0x0000000000017941 */ /* 0x000fea0003800000 */
.L_x_127:
        /* <DEDUP_REMOVED lines=9> */
.L_x_130:
[----:B------:R-:W-:Y:S05]  /*4110*/  BSYNC B1 ;  /* 0x0000000000017941 */ /* 0x000fea0003800000 */
.L_x_129:
        /* <DEDUP_REMOVED lines=10> */
.L_x_132:
[----:B------:R-:W-:Y:S05]  /*41c0*/  BSYNC B1 ;  /* 0x0000000000017941 */ /* 0x000fea0003800000 */
.L_x_131:
        /* <DEDUP_REMOVED lines=10> */
.L_x_134:
[----:B------:R-:W-:Y:S05]  /*4270*/  BSYNC B1 ;  /* 0x0000000000017941 */ /* 0x000fea0003800000 */
.L_x_133:
        /* <DEDUP_REMOVED lines=9> */
.L_x_136:
[----:B------:R-:W-:Y:S05]  /*4310*/  BSYNC B1 ;  /* 0x0000000000017941 */ /* 0x000fea0003800000 */
.L_x_135:
        /* <DEDUP_REMOVED lines=9> */
.L_x_138:
[----:B------:R-:W-:Y:S05]  /*43b0*/  BSYNC B1 ;  /* 0x0000000000017941 */ /* 0x000fea0003800000 */
.L_x_137:
        /* <DEDUP_REMOVED lines=10> */
.L_x_140:
[----:B------:R-:W-:Y:S05]  /*4460*/  BSYNC B1 ;  /* 0x0000000000017941 */ /* 0x000fea0003800000 */
.L_x_139:
        /* <DEDUP_REMOVED lines=10> */
.L_x_142:
[----:B------:R-:W-:Y:S05]  /*4510*/  BSYNC B1 ;  /* 0x0000000000017941 */ /* 0x000fea0003800000 */
.L_x_141:
        /* <DEDUP_REMOVED lines=9> */
.L_x_144:
[----:B------:R-:W-:Y:S05]  /*45b0*/  BSYNC B1 ;  /* 0x0000000000017941 */ /* 0x000fea0003800000 */
.L_x_143:
        /* <DEDUP_REMOVED lines=9> */
.L_x_146:
[----:B------:R-:W-:Y:S05]  /*4650*/  BSYNC B1 ;  /* 0x0000000000017941 */ /* 0x000fea0003800000 */
.L_x_145:
        /* <DEDUP_REMOVED lines=10> */
.L_x_148:
[----:B------:R-:W-:Y:S05]  /*4700*/  BSYNC B1 ;  /* 0x0000000000017941 */ /* 0x000fea0003800000 */
.L_x_147:
[----:B-----5:R-:W-:Y:S01]  /*4710*/  IMAD.U32 R5, R24, 0x10000, RZ ;  /* 0x0001000018057824 */ /* 0x020fe200078e00ff */
[----:B------:R-:W-:Y:S01]  /*4720*/  ISETP.GT.AND P0, PT, R4, 0x79, PT ;  /* 0x000000790400780c */ /* 0x000fe20003f04270 */
[----:B------:R-:W-:Y:S01]  /*4730*/  @P2 IMAD.MOV.U32 R4, RZ, RZ, R10 ;  /* 0x000000ffff042224 */ /* 0x000fe200078e000a */
[----:B------:R-:W-:Y:S01]  /*4740*/  BSSY B1, `(.L_x_149) ;  /* 0x000000a000017945 */ /* 0x000fe20003800000 */
[----:B------:R-:W-:Y:S01]  /*4750*/  FMUL R5, R5, R88 ;  /* 0x0000005805057220 */ /* 0x000fe20000400000 */
[----:B------:R-:W-:-:S03]  /*4760*/  ISETP.GT.AND P3, PT, R3, RZ, P0 ;  /* 0x000000ff0300720c */ /* 0x000fc60000764270 */
[----:B------:R-:W-:-:S05]  /*4770*/  FFMA R5, R84, R23, R5 ;  /* 0x0000001754057223 */ /* 0x000fca0000000005 */
[----:B------:R-:W-:-:S04]  /*4780*/  F2FP.BF16.F32.PACK_AB R5, RZ, R5 ;  /* 0x00000005ff05723e */ /* 0x000fc800000010ff */
[----:B0-----:R-:W-:Y:S01]  /*4790*/  PRMT R14, R5, 0x7610, R14 ;  /* 0x00007610050e7816 */ /* 0x001fe2000000000e */
[----:B------:R-:W-:-:S05]  /*47a0*/  @P2 IMAD.MOV.U32 R5, RZ, RZ, R11 ;  /* 0x000000ffff052224 */ /* 0x000fca00078e000b */
[----:B------:R0:W-:Y:S01]  /*47b0*/  @P2 STG.E.U16 desc[UR36][R4.64+0xf0], R14 ;  /* 0x0000f00e04002986 */ /* 0x0001e2000c101524 */
[----:B------:R-:W-:Y:S05]  /*47c0*/  @!P3 BRA `(.L_x_150) ;  /* 0x000000000004b947 */ /* 0x000fea0003800000 */
[----:B------:R0:W5:Y:S02]  /*47d0*/  LDG.E.LTC128B.U16 R24, desc[UR36][R6.64+0xf2] ;  /* 0x0000f22406187981 */ /* 0x000164000c1e1520 */
.L_x_150:
[----:B------:R-:W-:Y:S05]  /*47e0*/  BSYNC B1 ;  /* 0x0000000000017941 */ /* 0x000fea0003800000 */
.L_x_149:
        /* <DEDUP_REMOVED lines=9> */
.L_x_152:
[----:B------:R-:W-:Y:S05]  /*4880*/  BSYNC B1 ;  /* 0x0000000000017941 */ /* 0x000fea0003800000 */
.L_x_151:
[----:B-----5:R-:W-:Y:S01]  /*4890*/  IMAD.U32 R5, R24, 0x10000, RZ ;  /* 0x0001000018057824 */ /* 0x020fe200078e00ff */
[----:B------:R-:W-:Y:S01]  /*48a0*/  ISETP.GT.AND P0, PT, R3, 0x8, P0 ;  /* 0x000000080300780c */ /* 0x000fe20000704270 */
[----:B0-----:R-:W-:Y:S01]  /*48b0*/  @P1 IMAD.MOV.U32 R4, RZ, RZ, R12 ;  /* 0x000000ffff041224 */ /* 0x001fe200078e000c */
[----:B------:R-:W-:Y:S01]  /*48c0*/  BSSY B1, `(.L_x_153) ;  /* 0x0000009000017945 */ /* 0x000fe20003800000 */
[----:B------:R-:W-:-:S04]  /*48d0*/  FMUL R5, R5, R88 ;  /* 0x0000005805057220 */ /* 0x000fc80000400000 */
[----:B------:R-:W-:-:S05]  /*48e0*/  FFMA R5, R86, R23, R5 ;  /* 0x0000001756057223 */ /* 0x000fca0000000005 */
[----:B------:R-:W-:-:S04]  /*48f0*/  F2FP.BF16.F32.PACK_AB R5, RZ, R5 ;  /* 0x00000005ff05723e */ /* 0x000fc800000010ff */
[----:B-1-3--:R-:W-:Y:S01]  /*4900*/  PRMT R6, R5, 0x7610, R6 ;  /* 0x0000761005067816 */ /* 0x00afe20000000006 */
[----:B------:R-:W-:-:S05]  /*4910*/  @P1 IMAD.MOV.U32 R5, RZ, RZ, R13 ;  /* 0x000000ffff051224 */ /* 0x000fca00078e000d */
[----:B------:R0:W-:Y:S01]  /*4920*/  @P1 STG.E.U16 desc[UR36][R4.64+0xf0], R6 ;  /* 0x0000f00604001986 */ /* 0x0001e2000c101524 */
[----:B------:R-:W-:Y:S05]  /*4930*/  @!P0 BRA `(.L_x_154) ;  /* 0x0000000000048947 */ /* 0x000fea0003800000 */
[----:B------:R1:W5:Y:S02]  /*4940*/  LDG.E.LTC128B.U16 R24, desc[UR36][R8.64+0xf2] ;  /* 0x0000f22408187981 */ /* 0x000364000c1e1520 */
.L_x_154:
[----:B------:R-:W-:Y:S05]  /*4950*/  BSYNC B1 ;  /* 0x0000000000017941 */ /* 0x000fea0003800000 */
.L_x_153:
[----:B------:R-:W-:Y:S05]  /*4960*/  @!P0 BRA `(.L_x_155) ;  /* 0x0000001000e88947 */ /* 0x000fea0003800000 */
[----:B-----5:R-:W-:-:S04]  /*4970*/  IMAD.U32 R3, R24, 0x10000, RZ ;  /* 0x0001000018037824 */ /* 0x020fc800078e00ff */
[----:B0-----:R-:W-:-:S04]  /*4980*/  FMUL R4, R3, R88 ;  /* 0x0000005803047220 */ /* 0x001fc80000400000 */
[----:B------:R-:W-:-:S05]  /*4990*/  FFMA R4, R87, R23, R4 ;  /* 0x0000001757047223 */ /* 0x000fca0000000004 */
[----:B------:R-:W-:-:S05]  /*49a0*/  F2FP.BF16.F32.PACK_AB R4, RZ, R4 ;  /* 0x00000004ff04723e */ /* 0x000fca00000010ff */
[----:B------:R3:W-:Y:S01]  /*49b0*/  STG.E.U16 desc[UR36][R12.64+0xf2], R4 ;  /* 0x0000f2040c007986 */ /* 0x0007e2000c101524 */
[----:B------:R-:W-:Y:S05]  /*49c0*/  BRA `(.L_x_155) ;  /* 0x0000001000d07947 */ /* 0x000fea0003800000 */
.L_x_30:
[----:B------:R-:W-:Y:S01]  /*49d0*/  ISETP.GT.AND P0, PT, R4, 0x1, PT ;  /* 0x000000010400780c */ /* 0x000fe20003f04270 */
[----:B------:R-:W-:Y:S01]  /*49e0*/  ULDC.64 UR4, c[0x0][0x5c0] ;  /* 0x0001700000047ab9 */ /* 0x000fe20000000a00 */
[-C--:B------:R-:W-:Y:S01]  /*49f0*/  FMUL R24, R24, R23.reuse ;  /* 0x0000001718187220 */ /* 0x080fe20000400000 */
[-C--:B------:R-:W-:Y:S01]  /*4a00*/  FMUL R25, R25, R23.reuse ;  /* 0x0000001719197220 */ /* 0x080fe20000400000 */
[----:B------:R-:W-:Y:S01]  /*4a10*/  ISETP.GT.AND P3, PT, R3, RZ, P0 ;  /* 0x000000ff0300720c */ /* 0x000fe20000764270 */
[-C--:B------:R-:W-:Y:S01]  /*4a20*/  FMUL R26, R26, R23.reuse ;  /* 0x000000171a1a7220 */ /* 0x080fe20000400000 */
[----:B------:R-:W-:Y:S01]  /*4a30*/  LEA R6, P4, R92, UR4, 0x1 ;  /* 0x000000045c067c11 */ /* 0x000fe2000f8808ff */
[-C--:B------:R-:W-:Y:S01]  /*4a40*/  FMUL R27, R27, R23.reuse ;  /* 0x000000171b1b7220 */ /* 0x080fe20000400000 */
[----:B------:R-:W-:Y:S01]  /*4a50*/  F2FP.BF16.F32.PACK_AB R24, RZ, R24 ;  /* 0x00000018ff18723e */ /* 0x000fe200000010ff */
[-C--:B------:R-:W-:Y:S01]  /*4a60*/  FMUL R28, R28, R23.reuse ;  /* 0x000000171c1c7220 */ /* 0x080fe20000400000 */
[----:B------:R-:W-:Y:S01]  /*4a70*/  LEA.HI.X R7, R92, UR5, R91, 0x1, P4 ;  /* 0x000000055c077c11 */ /* 0x000fe2000a0f0c5b */
[----:B------:R-:W-:Y:S01]  /*4a80*/  FMUL R29, R29, R23 ;  /* 0x000000171d1d7220 */ /* 0x000fe20000400000 */
[----:B------:R-:W-:Y:S01]  /*4a90*/  F2FP.BF16.F32.PACK_AB R25, RZ, R25 ;  /* 0x00000019ff19723e */ /* 0x000fe200000010ff */
[-C--:B------:R-:W-:Y:S01]  /*4aa0*/  FMUL R30, R30, R23.reuse ;  /* 0x000000171e1e7220 */ /* 0x080fe20000400000 */
[----:B------:R-:W-:Y:S01]  /*4ab0*/  SHF.L.U64.HI R99, R98, 0x4, R99 ;  /* 0x0000000462637819 */ /* 0x000fe20000010263 */
[----:B------:R-:W-:Y:S01]  /*4ac0*/  @P1 STG.E.U16 desc[UR36][R6.64], R24 ;  /* 0x0000001806001986 */ /* 0x000fe2000c101524 */
[----:B------:R-:W-:Y:S01]  /*4ad0*/  ISETP.GT.AND P1, PT, R4, 0x8, PT ;  /* 0x000000080400780c */ /* 0x000fe20003f24270 */
[-C--:B------:R-:W-:Y:S01]  /*4ae0*/  FMUL R31, R31, R23.reuse ;  /* 0x000000171f1f7220 */ /* 0x080fe20000400000 */
[C---:B------:R-:W-:Y:S01]  /*4af0*/  ISETP.GT.AND P4, PT, R3.reuse, 0x8, P0 ;  /* 0x000000080300780c */ /* 0x040fe20000784270 */
[----:B------:R-:W-:Y:S01]  /*4b00*/  @P3 STG.E.U16 desc[UR36][R6.64+0x2], R25 ;  /* 0x0000021906003986 */ /* 0x000fe2000c101524 */
[----:B------:R-:W-:Y:S01]  /*4b10*/  LEA R8, P3, R98, R6, 0x4 ;  /* 0x0000000662087211 */ /* 0x000fe200078620ff */
[-C--:B------:R-:W-:Y:S01]  /*4b20*/  FMUL R32, R32, R23.reuse ;  /* 0x0000001720207220 */ /* 0x080fe20000400000 */
[----:B------:R-:W-:Y:S01]  /*4b30*/  ISETP.GT.AND P2, PT, R3, 0x8, P2 ;  /* 0x000000080300780c */ /* 0x000fe20001744270 */
[-C--:B------:R-:W-:Y:S01]  /*4b40*/  FMUL R33, R33, R23.reuse ;  /* 0x0000001721217220 */ /* 0x080fe20000400000 */
[----:B------:R-:W-:Y:S01]  /*4b50*/  ISETP.GT.AND P0, PT, R4, 0x9, PT ;  /* 0x000000090400780c */ /* 0x000fe20003f04270 */
[----:B------:R-:W-:Y:S01]  /*4b60*/  IMAD.X R9, R99, 0x1, R7, P3 ;  /* 0x0000000163097824 */ /* 0x000fe200018e0607 */
[C---:B------:R-:W-:Y:S01]  /*4b70*/  ISETP.GT.AND P5, PT, R3.reuse, RZ, P1 ;  /* 0x000000ff0300720c */ /* 0x040fe20000fa4270 */
[-C--:B------:R-:W-:Y:S01]  /*4b80*/  FMUL R34, R34, R23.reuse ;  /* 0x0000001722227220 */ /* 0x080fe20000400000 */
[----:B------:R-:W-:Y:S01]  /*4b90*/  ISETP.GT.AND P3, PT, R3, RZ, P0 ;  /* 0x000000ff0300720c */ /* 0x000fe20000764270 */
[-C--:B------:R-:W-:Y:S01]  /*4ba0*/  FMUL R35, R35, R23.reuse ;  /* 0x0000001723237220 */ /* 0x080fe20000400000 */
[----:B------:R-:W-:Y:S01]  /*4bb0*/  F2FP.BF16.F32.PACK_AB R26, RZ, R26 ;  /* 0x0000001aff1a723e */ /* 0x000fe200000010ff */
[----:B------:R-:W-:Y:S01]  /*4bc0*/  FMUL R36, R36, R23 ;  /* 0x0000001724247220 */ /* 0x000fe20000400000 */
[----:B------:R-:W-:Y:S01]  /*4bd0*/  F2FP.BF16.F32.PACK_AB R27, RZ, R27 ;  /* 0x0000001bff1b723e */ /* 0x000fe200000010ff */
[----:B------:R-:W-:Y:S01]  /*4be0*/  FMUL R37, R37, R23 ;  /* 0x0000001725257220 */ /* 0x000fe20000400000 */
[----:B------:R-:W-:Y:S01]  /*4bf0*/  F2FP.BF16.F32.PACK_AB R28, RZ, R28 ;  /* 0x0000001cff1c723e */ /* 0x000fe200000010ff */
[----:B------:R-:W-:Y:S01]  /*4c00*/  @P2 STG.E.U16 desc[UR36][R8.64], R26 ;  /* 0x0000001a08002986 */ /* 0x000fe2000c101524 */
[----:B------:R-:W-:Y:S01]  /*4c10*/  F2FP.BF16.F32.PACK_AB R29, RZ, R29 ;  /* 0x0000001dff1d723e */ /* 0x000fe200000010ff */
[-C--:B------:R-:W-:Y:S01]  /*4c20*/  FMUL R38, R38, R23.reuse ;  /* 0x0000001726267220 */ /* 0x080fe20000400000 */
[----:B------:R-:W-:Y:S01]  /*4c30*/  ISETP.GT.AND P2, PT, R3, 0x8, P1 ;  /* 0x000000080300780c */ /* 0x000fe20000f44270 */
[----:B------:R-:W-:Y:S01]  /*4c40*/  @P4 STG.E.U16 desc[UR36][R8.64+0x2], R27 ;  /* 0x0000021b08004986 */ /* 0x000fe2000c101524 */
[----:B------:R-:W-:Y:S01]  /*4c50*/  ISETP.GT.AND P1, PT, R4, 0x10, PT ;  /* 0x000000100400780c */ /* 0x000fe20003f24270 */
[-C--:B------:R-:W-:Y:S01]  /*4c60*/  FMUL R39, R39, R23.reuse ;  /* 0x0000001727277220 */ /* 0x080fe20000400000 */
[----:B------:R-:W-:Y:S01]  /*4c70*/  F2FP.BF16.F32.PACK_AB R30, RZ, R30 ;  /* 0x0000001eff1e723e */ /* 0x000fe200000010ff */
[----:B------:R-:W-:Y:S01]  /*4c80*/  @P5 STG.E.U16 desc[UR36][R6.64+0x10], R28 ;  /* 0x0000101c06005986 */ /* 0x000fe2000c101524 */
[C---:B------:R-:W-:Y:S01]  /*4c90*/  ISETP.GT.AND P4, PT, R3.reuse, RZ, P1 ;  /* 0x000000ff0300720c */ /* 0x040fe20000f84270 */
[----:B------:R-:W-:Y:S01]  /*4ca0*/  FMUL R40, R40, R23 ;  /* 0x0000001728287220 */ /* 0x000fe20000400000 */
[----:B------:R-:W-:Y:S01]  /*4cb0*/  F2FP.BF16.F32.PACK_AB R31, RZ, R31 ;  /* 0x0000001fff1f723e */ /* 0x000fe200000010ff */
[----:B------:R-:W-:Y:S01]  /*4cc0*/  @P3 STG.E.U16 desc[UR36][R6.64+0x12], R29 ;  /* 0x0000121d06003986 */ /* 0x000fe2000c101524 */
[----:B------:R-:W-:Y:S01]  /*4cd0*/  ISETP.GT.AND P3, PT, R3, 0x8, P0 ;  /* 0x000000080300780c */ /* 0x000fe20000764270 */
[-C--:B------:R-:W-:Y:S01]  /*4ce0*/  FMUL R41, R41, R23.reuse ;  /* 0x0000001729297220 */ /* 0x080fe20000400000 */
[----:B------:R-:W-:Y:S01]  /*4cf0*/  ISETP.GT.AND P0, PT, R4, 0x11, PT ;  /* 0x000000110400780c */ /* 0x000fe20003f04270 */
[----:B------:R-:W-:Y:S01]  /*4d00*/  @P2 STG.E.U16 desc[UR36][R8.64+0x10], R30 ;  /* 0x0000101e08002986 */ /* 0x000fe2000c101524 */
[----:B------:R-:W-:Y:S01]  /*4d10*/  F2FP.BF16.F32.PACK_AB R32, RZ, R32 ;  /* 0x00000020ff20723e */ /* 0x000fe200000010ff */
[-C--:B------:R-:W-:Y:S01]  /*4d20*/  FMUL R42, R42, R23.reuse ;  /* 0x000000172a2a7220 */ /* 0x080fe20000400000 */
[----:B------:R-:W-:Y:S01]  /*4d30*/  ISETP.GT.AND P5, PT, R3, RZ, P0 ;  /* 0x000000ff0300720c */ /* 0x000fe200007a4270 */
[-C--:B------:R-:W-:Y:S01]  /*4d40*/  FMUL R43, R43, R23.reuse ;  /* 0x000000172b2b7220 */ /* 0x080fe20000400000 */
[----:B------:R-:W-:Y:S01]  /*4d50*/  ISETP.GT.AND P2, PT, R3, 0x8, P1 ;  /* 0x000000080300780c */ /* 0x000fe20000f44270 */
[-C--:B------:R-:W-:Y:S01]  /*4d60*/  FMUL R44, R44, R23.reuse ;  /* 0x000000172c2c7220 */ /* 0x080fe20000400000 */
[----:B------:R-:W-:Y:S01]  /*4d70*/  ISETP.GT.AND P1, PT, R4, 0x18, PT ;  /* 0x000000180400780c */ /* 0x000fe20003f24270 */
[----:B------:R-:W-:Y:S01]  /*4d80*/  FMUL R45, R45, R23 ;  /* 0x000000172d2d7220 */ /* 0x000fe20000400000 */
[----:B------:R-:W-:Y:S01]  /*4d90*/  F2FP.BF16.F32.PACK_AB R33, RZ, R33 ;  /* 0x00000021ff21723e */ /* 0x000fe200000010ff */
[----:B------:R-:W-:Y:S01]  /*4da0*/  @P3 STG.E.U16 desc[UR36][R8.64+0x12], R31 ;  /* 0x0000121f08003986 */ /* 0x000fe2000c101524 */
[C---:B------:R-:W-:Y:S01]  /*4db0*/  ISETP.GT.AND P3, PT, R3.reuse, 0x8, P0 ;  /* 0x000000080300780c */ /* 0x040fe20000764270 */
[-C--:B------:R-:W-:Y:S01]  /*4dc0*/  FMUL R46, R46, R23.reuse ;  /* 0x000000172e2e7220 */ /* 0x080fe20000400000 */
[----:B------:R-:W-:Y:S01]  /*4dd0*/  ISETP.GT.AND P0, PT, R4, 0x19, PT ;  /* 0x000000190400780c */ /* 0x000fe20003f04270 */
[----:B------:R-:W-:Y:S01]  /*4de0*/  @P4 STG.E.U16 desc[UR36][R6.64+0x20], R32 ;  /* 0x0000202006004986 */ /* 0x000fe2000c101524 */
[----:B------:R-:W-:Y:S01]  /*4df0*/  ISETP.GT.AND P4, PT, R3, RZ, P1 ;  /* 0x000000ff0300720c */ /* 0x000fe20000f84270 */
[-C--:B------:R-:W-:Y:S01]  /*4e00*/  FMUL R47, R47, R23.reuse ;  /* 0x000000172f2f7220 */ /* 0x080fe20000400000 */
[----:B------:R-:W-:Y:S01]  /*4e10*/  F2FP.BF16.F32.PACK_AB R34, RZ, R34 ;  /* 0x00000022ff22723e */ /* 0x000fe200000010ff */
[----:B------:R-:W-:Y:S01]  /*4e20*/  @P5 STG.E.U16 desc[UR36][R6.64+0x22], R33 ;  /* 0x0000222106005986 */ /* 0x000fe2000c101524 */
[----:B------:R-:W-:Y:S01]  /*4e30*/  ISETP.GT.AND P5, PT, R3, RZ, P0 ;  /* 0x000000ff0300720c */ /* 0x000fe200007a4270 */
[----:B------:R-:W-:Y:S01]  /*4e40*/  FMUL R48, R48, R23 ;  /* 0x0000001730307220 */ /* 0x000fe20000400000 */
[----:B------:R-:W-:Y:S01]  /*4e50*/  F2FP.BF16.F32.PACK_AB R35, RZ, R35 ;  /* 0x00000023ff23723e */ /* 0x000fe200000010ff */
[----:B------:R-:W-:Y:S01]  /*4e60*/  @P2 STG.E.U16 desc[UR36][R8.64+0x20], R34 ;  /* 0x0000202208002986 */ /* 0x000fe2000c101524 */
[----:B------:R-:W-:Y:S01]  /*4e70*/  F2FP.BF16.F32.PACK_AB R36, RZ, R36 ;  /* 0x00000024ff24723e */ /* 0x000fe200000010ff */
[-C--:B------:R-:W-:Y:S01]  /*4e80*/  FMUL R49, R49, R23.reuse ;  /* 0x0000001731317220 */ /* 0x080fe20000400000 */
[C---:B------:R-:W-:Y:S01]  /*4e90*/  ISETP.GT.AND P2, PT, R3.reuse, 0x8, P1 ;  /* 0x000000080300780c */ /* 0x040fe20000f44270 */
[----:B------:R-:W-:Y:S01]  /*4ea0*/  @P3 STG.E.U16 desc[UR36][R8.64+0x22], R35 ;  /* 0x0000222308003986 */ /* 0x000fe2000c101524 */
[----:B------:R-:W-:Y:S01]  /*4eb0*/  ISETP.GT.AND P1, PT, R4, 0x20, PT ;  /* 0x000000200400780c */ /* 0x000fe20003f24270 */
[----:B------:R-:W-:Y:S01]  /*4ec0*/  FMUL R50, R50, R23 ;  /* 0x0000001732327220 */ /* 0x000fe20000400000 */
[----:B------:R-:W-:Y:S01]  /*4ed0*/  F2FP.BF16.F32.PACK_AB R37, RZ, R37 ;  /* 0x00000025ff25723e */ /* 0x000fe200000010ff */
[----:B------:R-:W-:Y:S01]  /*4ee0*/  @P4 STG.E.U16 desc[UR36][R6.64+0x30], R36 ;  /* 0x0000302406004986 */ /* 0x000fe2000c101524 */
[----:B------:R-:W-:Y:S01]  /*4ef0*/  ISETP.GT.AND P3, PT, R3, 0x8, P0 ;  /* 0x000000080300780c */ /* 0x000fe20000764270 */
[-C--:B------:R-:W-:Y:S01]  /*4f00*/  FMUL R51, R51, R23.reuse ;  /* 0x0000001733337220 */ /* 0x080fe20000400000 */
[----:B------:R-:W-:Y:S01]  /*4f10*/  ISETP.GT.AND P0, PT, R4, 0x21, PT ;  /* 0x000000210400780c */ /* 0x000fe20003f04270 */
[----:B------:R-:W-:Y:S01]  /*4f20*/  @P5 STG.E.U16 desc[UR36][R6.64+0x32], R37 ;  /* 0x0000322506005986 */ /* 0x000fe2000c101524 */
[----:B------:R-:W-:Y:S01]  /*4f30*/  ISETP.GT.AND P4, PT, R3, RZ, P1 ;  /* 0x000000ff0300720c */ /* 0x000fe20000f84270 */
[-C--:B------:R-:W-:Y:S01]  /*4f40*/  FMUL R52, R52, R23.reuse ;  /* 0x0000001734347220 */ /* 0x080fe20000400000 */
[----:B------:R-:W-:Y:S01]  /*4f50*/  F2FP.BF16.F32.PACK_AB R38, RZ, R38 ;  /* 0x00000026ff26723e */ /* 0x000fe200000010ff */
[-C--:B------:R-:W-:Y:S01]  /*4f60*/  FMUL R53, R53, R23.reuse ;  /* 0x0000001735357220 */ /* 0x080fe20000400000 */
        /* <DEDUP_REMOVED lines=113> */
[----:B------:R-:W-:Y:S01]  /*5680*/  FMUL R87, R87, R23 ;  /* 0x0000001757577220 */ /* 0x000fe20000400000 */
[----:B------:R-:W-:Y:S01]  /*5690*/  ISETP.GT.AND P0, PT, R4, 0x51, PT ;  /* 0x000000510400780c */ /* 0x000fe20003f04270 */
[----:B------:R-:W-:Y:S01]  /*56a0*/  @P5 STG.E.U16 desc[UR36][R6.64+0x92], R61 ;  /* 0x0000923d06005986 */ /* 0x000fe2000c101524 */
[----:B------:R-:W-:-:S02]  /*56b0*/  ISETP.GT.AND P4, PT, R3, RZ, P1 ;  /* 0x000000ff0300720c */ /* 0x000fc40000f84270 */
[----:B------:R-:W-:Y:S02]  /*56c0*/  F2FP.BF16.F32.PACK_AB R62, RZ, R62 ;  /* 0x0000003eff3e723e */ /* 0x000fe400000010ff */
[C---:B------:R-:W-:Y:S02]  /*56d0*/  ISETP.GT.AND P5, PT, R3.reuse, RZ, P0 ;  /* 0x000000ff0300720c */ /* 0x040fe400007a4270 */
[----:B------:R-:W-:Y:S01]  /*56e0*/  F2FP.BF16.F32.PACK_AB R63, RZ, R63 ;  /* 0x0000003fff3f723e */ /* 0x000fe200000010ff */
[----:B------:R-:W-:Y:S01]  /*56f0*/  @P2 STG.E.U16 desc[UR36][R8.64+0x90], R62 ;  /* 0x0000903e08002986 */ /* 0x000fe2000c101524 */
[----:B------:R-:W-:Y:S02]  /*5700*/  F2FP.BF16.F32.PACK_AB R64, RZ, R64 ;  /* 0x00000040ff40723e */ /* 0x000fe400000010ff */
[----:B------:R-:W-:Y:S01]  /*5710*/  ISETP.GT.AND P2, PT, R3, 0x8, P1 ;  /* 0x000000080300780c */ /* 0x000fe20000f44270 */
[----:B------:R-:W-:Y:S01]  /*5720*/  @P3 STG.E.U16 desc[UR36][R8.64+0x92], R63 ;  /* 0x0000923f08003986 */ /* 0x000fe2000c101524 */
[----:B------:R-:W-:-:S02]  /*5730*/  ISETP.GT.AND P1, PT, R4, 0x58, PT ;  /* 0x000000580400780c */ /* 0x000fc40003f24270 */
[----:B------:R-:W-:Y:S01]  /*5740*/  F2FP.BF16.F32.PACK_AB R65, RZ, R65 ;  /* 0x00000041ff41723e */ /* 0x000fe200000010ff */
[----:B------:R-:W-:Y:S01]  /*5750*/  @P4 STG.E.U16 desc[UR36][R6.64+0xa0], R64 ;  /* 0x0000a04006004986 */ /* 0x000fe2000c101524 */
[C---:B------:R-:W-:Y:S02]  /*5760*/  ISETP.GT.AND P3, PT, R3.reuse, 0x8, P0 ;  /* 0x000000080300780c */ /* 0x040fe40000764270 */
[----:B------:R-:W-:Y:S01]  /*5770*/  ISETP.GT.AND P0, PT, R4, 0x59, PT ;  /* 0x000000590400780c */ /* 0x000fe20003f04270 */
[----:B------:R-:W-:Y:S01]  /*5780*/  @P5 STG.E.U16 desc[UR36][R6.64+0xa2], R65 ;  /* 0x0000a24106005986 */ /* 0x000fe2000c101524 */
[C---:B------:R-:W-:Y:S02]  /*5790*/  ISETP.GT.AND P4, PT, R3.reuse, RZ, P1 ;  /* 0x000000ff0300720c */ /* 0x040fe40000f84270 */
[----:B------:R-:W-:Y:S02]  /*57a0*/  F2FP.BF16.F32.PACK_AB R66, RZ, R66 ;  /* 0x00000042ff42723e */ /* 0x000fe400000010ff */
[----:B------:R-:W-:-:S02]  /*57b0*/  ISETP.GT.AND P5, PT, R3, RZ, P0 ;  /* 0x000000ff0300720c */ /* 0x000fc400007a4270 */
[----:B------:R-:W-:Y:S01]  /*57c0*/  F2FP.BF16.F32.PACK_AB R67, RZ, R67 ;  /* 0x00000043ff43723e */ /* 0x000fe200000010ff */
[----:B------:R-:W-:Y:S01]  /*57d0*/  @P2 STG.E.U16 desc[UR36][R8.64+0xa0], R66 ;  /* 0x0000a04208002986 */ /* 0x000fe2000c101524 */
[----:B------:R-:W-:Y:S02]  /*57e0*/  F2FP.BF16.F32.PACK_AB R68, RZ, R68 ;  /* 0x00000044ff44723e */ /* 0x000fe400000010ff */
[C---:B------:R-:W-:Y:S01]  /*57f0*/  ISETP.GT.AND P2, PT, R3.reuse, 0x8, P1 ;  /* 0x000000080300780c */ /* 0x040fe20000f44270 */
[----:B------:R-:W-:Y:S01]  /*5800*/  @P3 STG.E.U16 desc[UR36][R8.64+0xa2], R67 ;  /* 0x0000a24308003986 */ /* 0x000fe2000c101524 */
[----:B------:R-:W-:Y:S02]  /*5810*/  ISETP.GT.AND P1, PT, R4, 0x60, PT ;  /* 0x000000600400780c */ /* 0x000fe40003f24270 */
[----:B------:R-:W-:Y:S01]  /*5820*/  F2FP.BF16.F32.PACK_AB R69, RZ, R69 ;  /* 0x00000045ff45723e */ /* 0x000fe200000010ff */
[----:B------:R-:W-:Y:S01]  /*5830*/  @P4 STG.E.U16 desc[UR36][R6.64+0xb0], R68 ;  /* 0x0000b04406004986 */ /* 0x000fe2000c101524 */
[----:B------:R-:W-:-:S02]  /*5840*/  ISETP.GT.AND P3, PT, R3, 0x8, P0 ;  /* 0x000000080300780c */ /* 0x000fc40000764270 */
[----:B------:R-:W-:Y:S01]  /*5850*/  ISETP.GT.AND P0, PT, R4, 0x61, PT ;  /* 0x000000610400780c */ /* 0x000fe20003f04270 */
[----:B------:R-:W-:Y:S01]  /*5860*/  @P5 STG.E.U16 desc[UR36][R6.64+0xb2], R69 ;  /* 0x0000b24506005986 */ /* 0x000fe2000c101524 */
[C---:B------:R-:W-:Y:S02]  /*5870*/  ISETP.GT.AND P4, PT, R3.reuse, RZ, P1 ;  /* 0x000000ff0300720c */ /* 0x040fe40000f84270 */
[----:B------:R-:W-:Y:S02]  /*5880*/  ISETP.GT.AND P5, PT, R3, RZ, P0 ;  /* 0x000000ff0300720c */ /* 0x000fe400007a4270 */
[----:B------:R-:W-:Y:S02]  /*5890*/  F2FP.BF16.F32.PACK_AB R70, RZ, R70 ;  /* 0x00000046ff46723e */ /* 0x000fe400000010ff */
[----:B------:R-:W-:Y:S02]  /*58a0*/  F2FP.BF16.F32.PACK_AB R71, RZ, R71 ;  /* 0x00000047ff47723e */ /* 0x000fe400000010ff */
[----:B------:R-:W-:Y:S01]  /*58b0*/  F2FP.BF16.F32.PACK_AB R72, RZ, R72 ;  /* 0x00000048ff48723e */ /* 0x000fe200000010ff */
[----:B------:R-:W-:Y:S01]  /*58c0*/  @P2 STG.E.U16 desc[UR36][R8.64+0xb0], R70 ;  /* 0x0000b04608002986 */ /* 0x000fe2000c101524 */
[----:B------:R-:W-:-:S02]  /*58d0*/  F2FP.BF16.F32.PACK_AB R73, RZ, R73 ;  /* 0x00000049ff49723e */ /* 0x000fc400000010ff */
[C---:B------:R-:W-:Y:S01]  /*58e0*/  ISETP.GT.AND P1, PT, R3.reuse, 0x8, P1 ;  /* 0x000000080300780c */ /* 0x040fe20000f24270 */
[----:B------:R-:W-:Y:S01]  /*58f0*/  @P3 STG.E.U16 desc[UR36][R8.64+0xb2], R71 ;  /* 0x0000b24708003986 */ /* 0x000fe2000c101524 */
[C---:B------:R-:W-:Y:S02]  /*5900*/  ISETP.GT.AND P2, PT, R3.reuse, 0x8, P0 ;  /* 0x000000080300780c */ /* 0x040fe40000744270 */
[C---:B------:R-:W-:Y:S01]  /*5910*/  ISETP.GT.AND P0, PT, R4.reuse, 0x69, PT ;  /* 0x000000690400780c */ /* 0x040fe20003f04270 */
[----:B------:R-:W-:Y:S01]  /*5920*/  @P4 STG.E.U16 desc[UR36][R6.64+0xc0], R72 ;  /* 0x0000c04806004986 */ /* 0x000fe2000c101524 */
[----:B------:R-:W-:Y:S02]  /*5930*/  ISETP.GT.AND P4, PT, R4, 0x68, PT ;  /* 0x000000680400780c */ /* 0x000fe40003f84270 */
[----:B------:R-:W-:Y:S01]  /*5940*/  F2FP.BF16.F32.PACK_AB R74, RZ, R74 ;  /* 0x0000004aff4a723e */ /* 0x000fe200000010ff */
[----:B------:R-:W-:Y:S01]  /*5950*/  @P5 STG.E.U16 desc[UR36][R6.64+0xc2], R73 ;  /* 0x0000c24906005986 */ /* 0x000fe2000c101524 */
[----:B------:R-:W-:-:S02]  /*5960*/  ISETP.GT.AND P5, PT, R3, RZ, P4 ;  /* 0x000000ff0300720c */ /* 0x000fc400027a4270 */
[C---:B------:R-:W-:Y:S01]  /*5970*/  ISETP.GT.AND P3, PT, R3.reuse, RZ, P0 ;  /* 0x000000ff0300720c */ /* 0x040fe20000764270 */
[----:B------:R-:W-:Y:S01]  /*5980*/  @P1 STG.E.U16 desc[UR36][R8.64+0xc0], R74 ;  /* 0x0000c04a08001986 */ /* 0x000fe2000c101524 */
[----:B------:R-:W-:Y:S02]  /*5990*/  F2FP.BF16.F32.PACK_AB R75, RZ, R75 ;  /* 0x0000004bff4b723e */ /* 0x000fe400000010ff */
[----:B------:R-:W-:Y:S02]  /*59a0*/  F2FP.BF16.F32.PACK_AB R76, RZ, R76 ;  /* 0x0000004cff4c723e */ /* 0x000fe400000010ff */
[C---:B------:R-:W-:Y:S01]  /*59b0*/  ISETP.GT.AND P4, PT, R3.reuse, 0x8, P4 ;  /* 0x000000080300780c */ /* 0x040fe20002784270 */
[----:B------:R-:W-:Y:S01]  /*59c0*/  @P2 STG.E.U16 desc[UR36][R8.64+0xc2], R75 ;  /* 0x0000c24b08002986 */ /* 0x000fe2000c101524 */
[----:B------:R-:W-:Y:S02]  /*59d0*/  F2FP.BF16.F32.PACK_AB R77, RZ, R77 ;  /* 0x0000004dff4d723e */ /* 0x000fe400000010ff */
[----:B------:R-:W-:Y:S01]  /*59e0*/  ISETP.GT.AND P2, PT, R4, 0x71, PT ;  /* 0x000000710400780c */ /* 0x000fe20003f44270 */
[----:B------:R-:W-:Y:S01]  /*59f0*/  @P5 STG.E.U16 desc[UR36][R6.64+0xd0], R76 ;  /* 0x0000d04c06005986 */ /* 0x000fe2000c101524 */
[----:B------:R-:W-:-:S02]  /*5a00*/  ISETP.GT.AND P5, PT, R3, 0x8, P0 ;  /* 0x000000080300780c */ /* 0x000fc400007a4270 */
[C---:B------:R-:W-:Y:S01]  /*5a10*/  ISETP.GT.AND P1, PT, R4.reuse, 0x78, PT ;  /* 0x000000780400780c */ /* 0x040fe20003f24270 */
[----:B------:R-:W-:Y:S01]  /*5a20*/  @P3 STG.E.U16 desc[UR36][R6.64+0xd2], R77 ;  /* 0x0000d24d06003986 */ /* 0x000fe2000c101524 */
[C---:B------:R-:W-:Y:S02]  /*5a30*/  ISETP.GT.AND P3, PT, R4.reuse, 0x70, PT ;  /* 0x000000700400780c */ /* 0x040fe40003f64270 */
[----:B------:R-:W-:Y:S01]  /*5a40*/  ISETP.GT.AND P0, PT, R4, 0x79, PT ;  /* 0x000000790400780c */ /* 0x000fe20003f04270 */
[----:B------:R-:W-:Y:S01]  /*5a50*/  @P4 IMAD.MOV.U32 R4, RZ, RZ, R8 ;  /* 0x000000ffff044224 */ /* 0x000fe200078e0008 */
[----:B------:R-:W-:Y:S01]  /*5a60*/  F2FP.BF16.F32.PACK_AB R78, RZ, R78 ;  /* 0x0000004eff4e723e */ /* 0x000fe200000010ff */
[----:B------:R-:W-:Y:S01]  /*5a70*/  @P4 IMAD.MOV.U32 R5, RZ, RZ, R9 ;  /* 0x000000ffff054224 */ /* 0x000fe200078e0009 */
[----:B------:R-:W-:Y:S02]  /*5a80*/  F2FP.BF16.F32.PACK_AB R79, RZ, R79 ;  /* 0x0000004fff4f723e */ /* 0x000fe400000010ff */
[----:B------:R-:W-:-:S02]  /*5a90*/  F2FP.BF16.F32.PACK_AB R80, RZ, R80 ;  /* 0x00000050ff50723e */ /* 0x000fc400000010ff */
[----:B------:R0:W-:Y:S01]  /*5aa0*/  @P4 STG.E.U16 desc[UR36][R4.64+0xd0], R78 ;  /* 0x0000d04e04004986 */ /* 0x0001e2000c101524 */
[C---:B------:R-:W-:Y:S02]  /*5ab0*/  ISETP.GT.AND P4, PT, R3.reuse, RZ, P2 ;  /* 0x000000ff0300720c */ /* 0x040fe40001784270 */
[----:B------:R-:W-:Y:S02]  /*5ac0*/  F2FP.BF16.F32.PACK_AB R81, RZ, R81 ;  /* 0x00000051ff51723e */ /* 0x000fe400000010ff */
[----:B------:R-:W-:Y:S02]  /*5ad0*/  ISETP.GT.AND P2, PT, R3, 0x8, P2 ;  /* 0x000000080300780c */ /* 0x000fe40001744270 */
[----:B------:R-:W-:Y:S02]  /*5ae0*/  F2FP.BF16.F32.PACK_AB R82, RZ, R82 ;  /* 0x00000052ff52723e */ /* 0x000fe400000010ff */
[----:B------:R-:W-:Y:S02]  /*5af0*/  F2FP.BF16.F32.PACK_AB R83, RZ, R83 ;  /* 0x00000053ff53723e */ /* 0x000fe400000010ff */
[----:B------:R-:W-:Y:S01]  /*5b00*/  F2FP.BF16.F32.PACK_AB R84, RZ, R84 ;  /* 0x00000054ff54723e */ /* 0x000fe200000010ff */
[----:B0-----:R-:W-:Y:S01]  /*5b10*/  @P5 IMAD.MOV.U32 R4, RZ, RZ, R8 ;  /* 0x000000ffff045224 */ /* 0x001fe200078e0008 */
[----:B------:R-:W-:Y:S01]  /*5b20*/  F2FP.BF16.F32.PACK_AB R85, RZ, R85 ;  /* 0x00000055ff55723e */ /* 0x000fe200000010ff */
[----:B------:R-:W-:Y:S01]  /*5b30*/  @P5 IMAD.MOV.U32 R5, RZ, RZ, R9 ;  /* 0x000000ffff055224 */ /* 0x000fe200078e0009 */
[----:B------:R-:W-:-:S02]  /*5b40*/  F2FP.BF16.F32.PACK_AB R86, RZ, R86 ;  /* 0x00000056ff56723e */ /* 0x000fc400000010ff */
[----:B------:R-:W-:Y:S02]  /*5b50*/  F2FP.BF16.F32.PACK_AB R87, RZ, R87 ;  /* 0x00000057ff57723e */ /* 0x000fe400000010ff */
[----:B------:R0:W-:Y:S01]  /*5b60*/  @P5 STG.E.U16 desc[UR36][R4.64+0xd2], R79 ;  /* 0x0000d24f04005986 */ /* 0x0001e2000c101524 */
[C---:B------:R-:W-:Y:S02]  /*5b70*/  ISETP.GT.AND P5, PT, R3.reuse, RZ, P3 ;  /* 0x000000ff0300720c */ /* 0x040fe40001fa4270 */
[----:B------:R-:W-:-:S11]  /*5b80*/  ISETP.GT.AND P3, PT, R3, 0x8, P3 ;  /* 0x000000080300780c */ /* 0x000fd60001f64270 */
[----:B0-----:R-:W-:Y:S02]  /*5b90*/  @P5 IMAD.MOV.U32 R4, RZ, RZ, R6 ;  /* 0x000000ffff045224 */ /* 0x001fe400078e0006 */
[----:B------:R-:W-:-:S05]  /*5ba0*/  @P5 IMAD.MOV.U32 R5, RZ, RZ, R7 ;  /* 0x000000ffff055224 */ /* 0x000fca00078e0007 */
[----:B------:R0:W-:Y:S01]  /*5bb0*/  @P5 STG.E.U16 desc[UR36][R4.64+0xe0], R80 ;  /* 0x0000e05004005986 */ /* 0x0001e2000c101524 */
[C---:B------:R-:W-:Y:S02]  /*5bc0*/  ISETP.GT.AND P5, PT, R3.reuse, RZ, P0 ;  /* 0x000000ff0300720c */ /* 0x040fe400007a4270 */
[----:B------:R-:W-:Y:S01]  /*5bd0*/  ISETP.GT.AND P0, PT, R3, 0x8, P0 ;  /* 0x000000080300780c */ /* 0x000fe20000704270 */
[----:B0-----:R-:W-:Y:S02]  /*5be0*/  @P4 IMAD.MOV.U32 R4, RZ, RZ, R6 ;  /* 0x000000ffff044224 */ /* 0x001fe400078e0006 */
[----:B------:R-:W-:-:S05]  /*5bf0*/  @P4 IMAD.MOV.U32 R5, RZ, RZ, R7 ;  /* 0x000000ffff054224 */ /* 0x000fca00078e0007 */
[----:B------:R0:W-:Y:S01]  /*5c00*/  @P4 STG.E.U16 desc[UR36][R4.64+0xe2], R81 ;  /* 0x0000e25104004986 */ /* 0x0001e2000c101524 */
[C---:B------:R-:W-:Y:S02]  /*5c10*/  ISETP.GT.AND P4, PT, R3.reuse, RZ, P1 ;  /* 0x000000ff0300720c */ /* 0x040fe40000f84270 */
[----:B------:R-:W-:Y:S01]  /*5c20*/  ISETP.GT.AND P1, PT, R3, 0x8, P1 ;  /* 0x000000080300780c */ /* 0x000fe20000f24270 */
[----:B0-----:R-:W-:Y:S02]  /*5c30*/  @P3 IMAD.MOV.U32 R4, RZ, RZ, R8 ;  /* 0x000000ffff043224 */ /* 0x001fe400078e0008 */
[----:B------:R-:W-:-:S05]  /*5c40*/  @P3 IMAD.MOV.U32 R5, RZ, RZ, R9 ;  /* 0x000000ffff053224 */ /* 0x000fca00078e0009 */
[----:B------:R0:W-:Y:S02]  /*5c50*/  @P3 STG.E.U16 desc[UR36][R4.64+0xe0], R82 ;  /* 0x0000e05204003986 */ /* 0x0001e4000c101524 */
[----:B0-----:R-:W-:Y:S02]  /*5c60*/  @P2 IMAD.MOV.U32 R4, RZ, RZ, R8 ;  /* 0x000000ffff042224 */ /* 0x001fe400078e0008 */
[----:B------:R-:W-:-:S05]  /*5c70*/  @P2 IMAD.MOV.U32 R5, RZ, RZ, R9 ;  /* 0x000000ffff052224 */ /* 0x000fca00078e0009 */
[----:B------:R0:W-:Y:S02]  /*5c80*/  @P2 STG.E.U16 desc[UR36][R4.64+0xe2], R83 ;  /* 0x0000e25304002986 */ /* 0x0001e4000c101524 */
[----:B0-----:R-:W-:Y:S02]  /*5c90*/  @P4 IMAD.MOV.U32 R4, RZ, RZ, R6 ;  /* 0x000000ffff044224 */ /* 0x001fe400078e0006 */
[----:B------:R-:W-:-:S05]  /*5ca0*/  @P4 IMAD.MOV.U32 R5, RZ, RZ, R7 ;  /* 0x000000ffff054224 */ /* 0x000fca00078e0007 */
[----:B------:R0:W-:Y:S04]  /*5cb0*/  @P4 STG.E.U16 desc[UR36][R4.64+0xf0], R84 ;  /* 0x0000f05404004986 */ /* 0x0001e8000c101524 */
[----:B------:R1:W-:Y:S01]  /*5cc0*/  @P5 STG.E.U16 desc[UR36][R6.64+0xf2], R85 ;  /* 0x0000f25506005986 */ /* 0x0003e2000c101524 */
[----:B0-----:R-:W-:Y:S02]  /*5cd0*/  @P1 IMAD.MOV.U32 R4, RZ, RZ, R8 ;  /* 0x000000ffff041224 */ /* 0x001fe400078e0008 */
[----:B------:R-:W-:-:S05]  /*5ce0*/  @P1 IMAD.MOV.U32 R5, RZ, RZ, R9 ;  /* 0x000000ffff051224 */ /* 0x000fca00078e0009 */
[----:B------:R1:W-:Y:S04]  /*5cf0*/  @P1 STG.E.U16 desc[UR36][R4.64+0xf0], R86 ;  /* 0x0000f05604001986 */ /* 0x0003e8000c101524 */
[----:B------:R1:W-:Y:S02]  /*5d00*/  @P0 STG.E.U16 desc[UR36][R8.64+0xf2], R87 ;  /* 0x0000f25708000986 */ /* 0x0003e4000c101524 */
.L_x_155:
[----:B------:R-:W-:Y:S05]  /*5d10*/  BSYNC B0 ;  /* 0x0000000000007941 */ /* 0x000fea0003800000 */
.L_x_29:
[----:B------:R-:W-:Y:S01]  /*5d20*/  ULDC UR4, c[0x0][0xc] ;  /* 0x0000030000047ab9 */ /* 0x000fe20000000800 */
[----:B------:R-:W-:Y:S01]  /*5d30*/  ULDC UR5, c[0x0][0x10] ;  /* 0x0000040000057ab9 */ /* 0x000fe20000000800 */
[----:B------:R-:W0:Y:S01]  /*5d40*/  LDC R3, c[0x0][0x14] ;  /* 0x00000500ff037b82 */ /* 0x000e220000000800 */
[----:B------:R-:W-:Y:S01]  /*5d50*/  UIMAD.WIDE.U32 UR4, UR4, UR5, URZ ;  /* 0x00000005040472a5 */ /* 0x000fe2000f8e003f */
[----:B------:R-:W-:Y:S02]  /*5d60*/  IMAD.MOV.U32 R92, RZ, RZ, -0x1 ;  /* 0xffffffffff5c7424 */ /* 0x000fe400078e00ff */
[----:B------:R-:W-:-:S03]  /*5d70*/  IMAD.MOV.U32 R89, RZ, RZ, -0x1 ;  /* 0xffffffffff597424 */ /* 0x000fc600078e00ff */
[----:B0-----:R-:W-:-:S04]  /*5d80*/  IMAD.WIDE.U32 R16, R3, UR4, R16 ;  /* 0x0000000403107c25 */ /* 0x001fc8000f8e0010 */
[----:B------:R-:W-:Y:S01]  /*5d90*/  IMAD R3, R3, UR5, RZ ;  /* 0x0000000503037c24 */ /* 0x000fe2000f8e02ff */
[----:B------:R-:W-:Y:S02]  /*5da0*/  ULDC.64 UR4, c[0x0][0x650] ;  /* 0x0001940000047ab9 */ /* 0x000fe40000000a00 */
[----:B------:R-:W-:Y:S01]  /*5db0*/  ISETP.GE.U32.AND P0, PT, R16, UR4, PT ;  /* 0x0000000410007c0c */ /* 0x000fe2000bf06070 */
[--C-:B------:R-:W-:Y:S01]  /*5dc0*/  IMAD.IADD R17, R17, 0x1, R3.reuse ;  /* 0x0000000111117824 */ /* 0x100fe200078e0203 */
[----:B------:R-:W-:-:S04]  /*5dd0*/  PRMT R3, RZ, 0x7610, R3 ;  /* 0x00007610ff037816 */ /* 0x000fc80000000003 */
[----:B------:R-:W-:-:S13]  /*5de0*/  ISETP.GE.U32.AND.EX P0, PT, R17, UR5, PT, P0 ;  /* 0x0000000511007c0c */ /* 0x000fda000bf06100 */
[----:B------:R-:W-:Y:S05]  /*5df0*/  @P0 BRA `(.L_x_156) ;  /* 0x0000000400640947 */ /* 0x000fea0003800000 */
[----:B---3--:R-:W0:Y:S01]  /*5e00*/  S2R R12, SR_CTAID.X ;  /* 0x00000000000c7919 */ /* 0x008e220000002500 */
[----:B------:R-:W3:Y:S01]  /*5e10*/  LDC.64 R10, c[0x0][0x628] ;  /* 0x00018a00ff0a7b82 */ /* 0x000ee20000000a00 */
[----:B------:R-:W-:Y:S01]  /*5e20*/  ULDC UR4, c[0x0][0x150] ;  /* 0x0000540000047ab9 */ /* 0x000fe20000000800 */
[----:B-12-4-:R-:W-:Y:S01]  /*5e30*/  IMAD.MOV.U32 R8, RZ, RZ, R16 ;  /* 0x000000ffff087224 */ /* 0x016fe200078e0010 */
[----:B-----5:R-:W1:Y:S01]  /*5e40*/  S2R R24, SR_CTAID.Y ;  /* 0x0000000000187919 */ /* 0x020e620000002600 */
[----:B------:R-:W-:-:S04]  /*5e50*/  IMAD.MOV.U32 R9, RZ, RZ, R17 ;  /* 0x000000ffff097224 */ /* 0x000fc800078e0011 */
[----:B------:R-:W2:Y:S08]  /*5e60*/  LDC R21, c[0x0][0x144] ;  /* 0x00005100ff157b82 */ /* 0x000eb00000000800 */
[----:B------:R-:W4:Y:S08]  /*5e70*/  LDC R0, c[0x0][0x630] ;  /* 0x00018c00ff007b82 */ /* 0x000f300000000800 */
[----:B------:R-:W1:Y:S01]  /*5e80*/  LDC.64 R14, c[0x0][0x620] ;  /* 0x00018800ff0e7b82 */ /* 0x000e620000000a00 */
[----:B---3--:R-:W-:-:S04]  /*5e90*/  ISETP.NE.U32.AND P0, PT, R10, RZ, PT ;  /* 0x000000ff0a00720c */ /* 0x008fc80003f05070 */
[----:B------:R-:W-:Y:S02]  /*5ea0*/  ISETP.NE.AND.EX P0, PT, R11, RZ, PT, P0 ;  /* 0x000000ff0b00720c */ /* 0x000fe40003f05300 */
[----:B0-----:R-:W-:-:S05]  /*5eb0*/  I2FP.F32.U32 R3, R12 ;  /* 0x0000000c00037245 */ /* 0x001fca0000201000 */
[----:B------:R-:W-:-:S04]  /*5ec0*/  FMUL R3, R3, UR4 ;  /* 0x0000000403037c20 */ /* 0x000fc80008400000 */
[----:B------:R0:W3:Y:S02]  /*5ed0*/  F2I.U32.TRUNC.NTZ R20, R3 ;  /* 0x0000000300147305 */ /* 0x0000e4000020f000 */
[----:B--2-4-:R-:W-:Y:S05]  /*5ee0*/  @!P0 BRA `(.L_x_157) ;  /* 0x0000000000288947 */ /* 0x014fea0003800000 */
[----:B0-----:R-:W0:Y:S02]  /*5ef0*/  LDC R3, c[0x0][0x634] ;  /* 0x00018d00ff037b82 */ /* 0x001e240000000800 */
        /* <DEDUP_REMOVED lines=9> */
.L_x_157:
[----:B------:R-:W2:Y:S01]  /*5f90*/  LDC.64 R28, c[0x0][0x640] ;  /* 0x00019000ff1c7b82 */ /* 0x000ea20000000a00 */
[-CC-:B------:R-:W-:Y:S01]  /*5fa0*/  SHF.R.U64 R89, R8, R0.reuse, R9.reuse ;  /* 0x0000000008597219 */ /* 0x180fe20000001209 */
[----:B---3--:R-:W-:Y:S01]  /*5fb0*/  IMAD.MOV R20, RZ, RZ, -R20 ;  /* 0x000000ffff147224 */ /* 0x008fe200078e0a14 */
[----:B------:R-:W-:Y:S01]  /*5fc0*/  SHF.R.U32.HI R0, RZ, R0, R9 ;  /* 0x00000000ff007219 */ /* 0x000fe20000011609 */
[----:B------:R-:W-:Y:S01]  /*5fd0*/  ULDC UR4, c[0x0][0x154] ;  /* 0x0000550000047ab9 */ /* 0x000fe20000000800 */
[----:B0-----:R-:W-:Y:S01]  /*5fe0*/  IADD3 R3, P0, RZ, -R89, RZ ;  /* 0x80000059ff037210 */ /* 0x001fe20007f1e0ff */
[----:B------:R-:W-:Y:S02]  /*5ff0*/  IMAD R21, R21, R20, R12 ;  /* 0x0000001415157224 */ /* 0x000fe400078e020c */
[----:B------:R-:W0:Y:S01]  /*6000*/  LDC R6, c[0x0][0x618] ;  /* 0x00018600ff067b82 */ /* 0x000e220000000800 */
[----:B------:R-:W-:Y:S02]  /*6010*/  IMAD.MOV.U32 R7, RZ, RZ, 0x1 ;  /* 0x00000001ff077424 */ /* 0x000fe400078e00ff */
[----:B------:R-:W-:-:S04]  /*6020*/  IMAD.X R5, RZ, RZ, ~R0, P0 ;  /* 0x000000ffff057224 */ /* 0x000fc800000e0e00 */
[-C--:B-1----:R-:W-:Y:S01]  /*6030*/  IMAD R0, R5, R14.reuse, RZ ;  /* 0x0000000e05007224 */ /* 0x082fe200078e02ff */
[----:B------:R-:W1:Y:S01]  /*6040*/  LDC R8, c[0x0][0x608] ;  /* 0x00018200ff087b82 */ /* 0x000e620000000800 */
[----:B------:R-:W-:-:S04]  /*6050*/  IMAD.WIDE.U32 R4, R3, R14, R16 ;  /* 0x0000000e03047225 */ /* 0x000fc800078e0010 */
[----:B------:R-:W-:Y:S01]  /*6060*/  IMAD R3, R3, R15, R0 ;  /* 0x0000000f03037224 */ /* 0x000fe200078e0200 */
[----:B------:R-:W-:Y:S02]  /*6070*/  I2FP.F32.U32 R0, R24 ;  /* 0x0000001800007245 */ /* 0x000fe40000201000 */
[----:B------:R-:W3:Y:S01]  /*6080*/  LDC R26, c[0x0][0x658] ;  /* 0x00019600ff1a7b82 */ /* 0x000ee20000000800 */
[----:B------:R-:W-:Y:S01]  /*6090*/  IMAD.IADD R3, R5, 0x1, R3 ;  /* 0x0000000105037824 */ /* 0x000fe200078e0203 */
[----:B--2---:R-:W-:Y:S01]  /*60a0*/  ISETP.NE.U32.AND P0, PT, R28, RZ, PT ;  /* 0x000000ff1c00720c */ /* 0x004fe20003f05070 */
[----:B------:R-:W-:Y:S01]  /*60b0*/  FMUL R0, R0, UR4 ;  /* 0x0000000400007c20 */ /* 0x000fe20008400000 */
[----:B------:R-:W-:Y:S02]  /*60c0*/  IMAD.MOV.U32 R5, RZ, RZ, -0x1 ;  /* 0xffffffffff057424 */ /* 0x000fe400078e00ff */
[----:B------:R-:W-:Y:S01]  /*60d0*/  ISETP.NE.AND.EX P0, PT, R29, RZ, PT, P0 ;  /* 0x000000ff1d00720c */ /* 0x000fe20003f05300 */
[----:B------:R2:W4:Y:S01]  /*60e0*/  F2I.U32.TRUNC.NTZ R13, R0 ;  /* 0x00000000000d7305 */ /* 0x000522000020f000 */
[----:B------:R-:W2:Y:S01]  /*60f0*/  LDC R15, c[0x0][0x148] ;  /* 0x00005200ff0f7b82 */ /* 0x000ea20000000800 */
[----:B0-----:R-:W-:-:S02]  /*6100*/  SHF.R.U64 R12, R4, R6, R3 ;  /* 0x00000006040c7219 */ /* 0x001fc40000001203 */
[----:B------:R-:W-:-:S05]  /*6110*/  SHF.R.U32.HI R3, RZ, R6, R3 ;  /* 0x00000006ff037219 */ /* 0x000fca0000011603 */
[----:B------:R-:W0:Y:S01]  /*6120*/  LDC R20, c[0x0][0x600] ;  /* 0x00018000ff147b82 */ /* 0x000e220000000800 */
[-CC-:B-1----:R-:W-:Y:S02]  /*6130*/  SHF.R.U64 R10, R12, R8.reuse, R3.reuse ;  /* 0x000000080c0a7219 */ /* 0x182fe40000001203 */
[----:B------:R-:W-:-:S05]  /*6140*/  SHF.R.U32.HI R3, RZ, R8, R3 ;  /* 0x00000008ff037219 */ /* 0x000fca0000011603 */
[----:B------:R-:W1:Y:S01]  /*6150*/  LDC R27, c[0x0][0x648] ;  /* 0x00019200ff1b7b82 */ /* 0x000e620000000800 */
[-C--:B---3--:R-:W-:Y:S02]  /*6160*/  SHF.L.U32 R4, R5, R26.reuse, RZ ;  /* 0x0000001a05047219 */ /* 0x088fe400000006ff */
[-CC-:B------:R-:W-:Y:S02]  /*6170*/  SHF.R.U64 R14, R10, R26.reuse, R3.reuse ;  /* 0x0000001a0a0e7219 */ /* 0x180fe40000001203 */
[----:B------:R-:W-:Y:S02]  /*6180*/  SHF.R.U32.HI R5, RZ, R26, R3 ;  /* 0x0000001aff057219 */ /* 0x000fe40000011603 */
[----:B------:R-:W-:Y:S01]  /*6190*/  LOP3.LUT R25, RZ, R4, RZ, 0x33, !PT ;  /* 0x00000004ff197212 */ /* 0x000fe200078e33ff */
[----:B------:R-:W3:Y:S01]  /*61a0*/  LDC R30, c[0x0][0x638] ;  /* 0x00018e00ff1e7b82 */ /* 0x000ee20000000800 */
[----:B------:R-:W-:Y:S01]  /*61b0*/  SHF.L.U32 R26, R7, R26, RZ ;  /* 0x0000001a071a7219 */ /* 0x000fe200000006ff */
[----:B------:R-:W-:-:S06]  /*61c0*/  IMAD.MOV.U32 R4, RZ, RZ, R14 ;  /* 0x000000ffff047224 */ /* 0x000fcc00078e000e */
[----:B------:R-:W0:Y:S01]  /*61d0*/  LDC R31, c[0x0][0x610] ;  /* 0x00018400ff1f7b82 */ /* 0x000e220000000800 */
[----:B----4-:R-:W-:Y:S05]  /*61e0*/  @!P0 BRA `(.L_x_158) ;  /* 0x0000000000288947 */ /* 0x010fea0003800000 */
[----:B------:R-:W4:Y:S02]  /*61f0*/  LDC R3, c[0x0][0x64c] ;  /* 0x00019300ff037b82 */ /* 0x000f240000000800 */
[----:B----4-:R-:W-:-:S05]  /*6200*/  IADD3 R3, P0, R14, R3, RZ ;  /* 0x000000030e037210 */ /* 0x010fca0007f1e0ff */
        /* <DEDUP_REMOVED lines=8> */
.L_x_158:
[----:B------:R-:W-:Y:S01]  /*6290*/  ISETP.NE.AND P0, PT, R2, 0x1, PT ;  /* 0x000000010200780c */ /* 0x000fe20003f05270 */
[----:B0-----:R-:W-:Y:S01]  /*62a0*/  VIADD R7, R20, 0xffffffff ;  /* 0xffffffff14077836 */ /* 0x001fe20000000000 */
[----:B-12---:R-:W-:Y:S01]  /*62b0*/  SHF.R.U64 R0, R4, R27, R5 ;  /* 0x0000001b04007219 */ /* 0x006fe20000001205 */
[----:B------:R-:W-:Y:S01]  /*62c0*/  IMAD.MOV R13, RZ, RZ, -R13 ;  /* 0x000000ffff0d7224 */ /* 0x000fe200078e0a0d */
[----:B------:R-:W-:Y:S01]  /*62d0*/  LOP3.LUT R5, R10, R25, RZ, 0xc0, !PT ;  /* 0x000000190a057212 */ /* 0x000fe200078ec0ff */
[----:B------:R-:W-:Y:S01]  /*62e0*/  IMAD.MOV.U32 R4, RZ, RZ, 0x1 ;  /* 0x00000001ff047424 */ /* 0x000fe200078e00ff */
[----:B------:R-:W-:Y:S01]  /*62f0*/  LOP3.LUT R12, R12, R7, RZ, 0xc0, !PT ;  /* 0x000000070c0c7212 */ /* 0x000fe200078ec0ff */
[----:B------:R-:W-:Y:S02]  /*6300*/  IMAD.MOV R3, RZ, RZ, -R0 ;  /* 0x000000ffff037224 */ /* 0x000fe400078e0a00 */
[----:B------:R-:W-:Y:S02]  /*6310*/  IMAD R0, R26, R0, R5 ;  /* 0x000000001a007224 */ /* 0x000fe400078e0205 */
[----:B---3--:R-:W-:-:S02]  /*6320*/  IMAD R3, R3, R30, R14 ;  /* 0x0000001e03037224 */ /* 0x008fc400078e020e */
[----:B------:R-:W-:Y:S02]  /*6330*/  @P0 IMAD R21, R15, R13, R24 ;  /* 0x0000000d0f150224 */ /* 0x000fe400078e0218 */
[----:B------:R-:W-:Y:S01]  /*6340*/  IMAD R5, R3, R20, R12 ;  /* 0x0000001403057224 */ /* 0x000fe200078e020c */
[----:B------:R-:W-:Y:S01]  /*6350*/  PRMT R3, R4, 0x7610, R3 ;  /* 0x0000761004037816 */ /* 0x000fe20000000003 */
[----:B------:R-:W-:-:S05]  /*6360*/  IMAD R0, R0, R31, R21 ;  /* 0x0000001f00007224 */ /* 0x000fca00078e0215 */
[----:B------:R-:W-:Y:S02]  /*6370*/  SEL R92, R5, R0, !P0 ;  /* 0x00000000055c7207 */ /* 0x000fe40004000000 */
[----:B------:R-:W-:-:S07]  /*6380*/  SEL R0, R0, R5, !P0 ;  /* 0x0000000500007207 */ /* 0x000fce0004000000 */
.L_x_156:
[----:B------:R-:W-:Y:S01]  /*6390*/  LOP3.LUT P0, RZ, R3, 0xff, RZ, 0xc0, !PT ;  /* 0x000000ff03ff7812 */ /* 0x000fe2000780c0ff */
[----:B------:R-:W-:-:S12]  /*63a0*/  IMAD.MOV.U32 R91, RZ, RZ, R0 ;  /* 0x000000ffff5b7224 */ /* 0x000fd800078e0000 */
[----:B------:R-:W-:Y:S05]  /*63b0*/  @P0 BRA `(.L_x_159) ;  /* 0xffffffac00380947 */ /* 0x000fea000383ffff */
[----:B------:R-:W-:Y:S05]  /*63c0*/  EXIT ;  /* 0x000000000000794d */ /* 0x000fea0003800000 */
.L_x_4:
[----:B0-----:R-:W-:Y:S01]  /*63d0*/  ULDC.64 UR4, c[0x0][0x650] ;  /* 0x0001940000047ab9 */ /* 0x001fe20000000a00 */
        /* <DEDUP_REMOVED lines=25> */
.L_x_161:
[--C-:B------:R-:W-:Y:S01]  /*6570*/  SHF.R.U64 R12, R10, R14, R11.reuse ;  /* 0x0000000e0a0c7219 */ /* 0x100fe2000000120b */
[----:B------:R-:W0:Y:S01]  /*6580*/  LDC R22, c[0x0][0x618] ;  /* 0x00018600ff167b82 */ /* 0x000e220000000800 */
[----:B------:R-:W-:Y:S01]  /*6590*/  I2FP.F32.U32 R6, R4 ;  /* 0x0000000400067245 */ /* 0x000fe20000201000 */
[----:B------:R-:W-:Y:S01]  /*65a0*/  ULDC UR4, c[0x0][0x150] ;  /* 0x0000540000047ab9 */ /* 0x000fe20000000800 */
[----:B------:R-:W-:Y:S02]  /*65b0*/  SHF.R.U32.HI R5, RZ, R14, R11 ;  /* 0x0000000eff057219 */ /* 0x000fe4000001160b */
[----:B------:R-:W-:Y:S01]  /*65c0*/  IADD3 R9, P0, RZ, -R12, RZ ;  /* 0x8000000cff097210 */ /* 0x000fe20007f1e0ff */
[----:B------:R-:W-:Y:S01]  /*65d0*/  FMUL R11, R6, UR4 ;  /* 0x00000004060b7c20 */ /* 0x000fe20008400000 */
[----:B------:R-:W-:Y:S01]  /*65e0*/  ULDC UR4, c[0x0][0x154] ;  /* 0x0000550000047ab9 */ /* 0x000fe20000000800 */
[----:B------:R-:W1:Y:S02]  /*65f0*/  LDC.64 R24, c[0x0][0x640] ;  /* 0x00019000ff187b82 */ /* 0x000e640000000a00 */
[----:B------:R-:W-:-:S02]  /*6600*/  IMAD.X R5, RZ, RZ, ~R5, P0 ;  /* 0x000000ffff057224 */ /* 0x000fc400000e0e05 */
[----:B------:R-:W2:Y:S01]  /*6610*/  F2I.U32.TRUNC.NTZ R11, R11 ;  /* 0x0000000b000b7305 */ /* 0x000ea2000020f000 */
[----:B------:R-:W-:-:S03]  /*6620*/  IMAD.WIDE.U32 R6, R9, R20, R16 ;  /* 0x0000001409067225 */ /* 0x000fc600078e0010 */
[----:B------:R-:W3:Y:S01]  /*6630*/  LDC R13, c[0x0][0x144] ;  /* 0x00005100ff0d7b82 */ /* 0x000ee20000000800 */
[----:B------:R-:W-:-:S04]  /*6640*/  IMAD R8, R5, R20, RZ ;  /* 0x0000001405087224 */ /* 0x000fc800078e02ff */
[----:B------:R-:W-:Y:S02]  /*6650*/  IMAD R5, R9, R21, R8 ;  /* 0x0000001509057224 */ /* 0x000fe400078e0208 */
[----:B------:R-:W-:Y:S01]  /*6660*/  IMAD.MOV.U32 R8, RZ, RZ, -0x1 ;  /* 0xffffffffff087424 */ /* 0x000fe200078e00ff */
[----:B------:R-:W4:Y:S01]  /*6670*/  LDC R14, c[0x0][0x608] ;  /* 0x00018200ff0e7b82 */ /* 0x000f220000000800 */
[----:B------:R-:W-:Y:S01]  /*6680*/  IMAD.IADD R5, R7, 0x1, R5 ;  /* 0x0000000107057824 */ /* 0x000fe200078e0205 */
[----:B------:R-:W-:-:S04]  /*6690*/  I2FP.F32.U32 R7, R3 ;  /* 0x0000000300077245 */ /* 0x000fc80000201000 */
[-C--:B0-----:R-:W-:Y:S01]  /*66a0*/  SHF.R.U64 R10, R6, R22.reuse, R5 ;  /* 0x00000016060a7219 */ /* 0x081fe20000001205 */
[----:B--2---:R-:W-:Y:S01]  /*66b0*/  IMAD.MOV R6, RZ, RZ, -R11 ;  /* 0x000000ffff067224 */ /* 0x004fe200078e0a0b */
[----:B------:R-:W0:Y:S01]  /*66c0*/  LDC R9, c[0x0][0x658] ;  /* 0x00019600ff097b82 */ /* 0x000e220000000800 */
[----:B-1----:R-:W-:Y:S01]  /*66d0*/  ISETP.NE.U32.AND P0, PT, R24, RZ, PT ;  /* 0x000000ff1800720c */ /* 0x002fe20003f05070 */
[----:B------:R-:W-:Y:S01]  /*66e0*/  FMUL R7, R7, UR4 ;  /* 0x0000000407077c20 */ /* 0x000fe20008400000 */
[----:B------:R-:W-:Y:S02]  /*66f0*/  SHF.R.U32.HI R5, RZ, R22, R5 ;  /* 0x00000016ff057219 */ /* 0x000fe40000011605 */
[----:B------:R-:W-:-:S03]  /*6700*/  ISETP.NE.AND.EX P0, PT, R25, RZ, PT, P0 ;  /* 0x000000ff1900720c */ /* 0x000fc60003f05300 */
[----:B------:R-:W1:Y:S01]  /*6710*/  LDC R20, c[0x0][0x148] ;  /* 0x00005200ff147b82 */ /* 0x000e620000000800 */
[----:B---3--:R-:W-:Y:S02]  /*6720*/  IMAD R23, R13, R6, R4 ;  /* 0x000000060d177224 */ /* 0x008fe400078e0204 */
[----:B------:R-:W-:-:S05]  /*6730*/  IMAD.MOV.U32 R6, RZ, RZ, 0x1 ;  /* 0x00000001ff067424 */ /* 0x000fca00078e00ff */
[----:B------:R-:W2:Y:S01]  /*6740*/  LDC R21, c[0x0][0x600] ;  /* 0x00018000ff157b82 */ /* 0x000ea20000000800 */
[-CC-:B----4-:R-:W-:Y:S02]  /*6750*/  SHF.R.U64 R13, R10, R14.reuse, R5.reuse ;  /* 0x0000000e0a0d7219 */ /* 0x190fe40000001205 */
[----:B------:R-:W-:Y:S02]  /*6760*/  SHF.R.U32.HI R4, RZ, R14, R5 ;  /* 0x0000000eff047219 */ /* 0x000fe40000011605 */
[----:B------:R3:W4:Y:S03]  /*6770*/  F2I.U32.TRUNC.NTZ R14, R7 ;  /* 0x00000007000e7305 */ /* 0x000726000020f000 */
[----:B------:R-:W1:Y:S01]  /*6780*/  LDC R26, c[0x0][0x648] ;  /* 0x00019200ff1a7b82 */ /* 0x000e620000000800 */
[-C--:B0-----:R-:W-:Y:S02]  /*6790*/  SHF.R.U64 R15, R13, R9.reuse, R4 ;  /* 0x000000090d0f7219 */ /* 0x081fe40000001204 */
[----:B------:R-:W-:-:S02]  /*67a0*/  SHF.L.U32 R8, R8, R9, RZ ;  /* 0x0000000908087219 */ /* 0x000fc400000006ff */
[-C--:B------:R-:W-:Y:S01]  /*67b0*/  SHF.R.U32.HI R5, RZ, R9.reuse, R4 ;  /* 0x00000009ff057219 */ /* 0x080fe20000011604 */
[----:B------:R-:W-:Y:S01]  /*67c0*/  IMAD.MOV.U32 R4, RZ, RZ, R15 ;  /* 0x000000ffff047224 */ /* 0x000fe200078e000f */
[----:B------:R-:W-:Y:S01]  /*67d0*/  SHF.L.U32 R22, R6, R9, RZ ;  /* 0x0000000906167219 */ /* 0x000fe200000006ff */
[----:B------:R-:W0:Y:S01]  /*67e0*/  LDC R27, c[0x0][0x638] ;  /* 0x00018e00ff1b7b82 */ /* 0x000e220000000800 */
[----:B------:R-:W-:-:S07]  /*67f0*/  LOP3.LUT R28, RZ, R8, RZ, 0x33, !PT ;  /* 0x00000008ff1c7212 */ /* 0x000fce00078e33ff */
        /* <DEDUP_REMOVED lines=12> */
.L_x_162:
[----:B------:R-:W-:Y:S01]  /*68c0*/  ISETP.NE.AND P0, PT, R2, 0x1, PT ;  /* 0x000000010200780c */ /* 0x000fe20003f05270 */
[----:B--2---:R-:W-:Y:S01]  /*68d0*/  VIADD R7, R21, 0xffffffff ;  /* 0xffffffff15077836 */ /* 0x004fe20000000000 */
[----:B-1----:R-:W-:Y:S01]  /*68e0*/  SHF.R.U64 R5, R4, R26, R5 ;  /* 0x0000001a04057219 */ /* 0x002fe20000001205 */
[----:B------:R-:W-:Y:S01]  /*68f0*/  IMAD.MOV R14, RZ, RZ, -R14 ;  /* 0x000000ffff0e7224 */ /* 0x000fe200078e0a0e */
[----:B------:R-:W-:Y:S01]  /*6900*/  LOP3.LUT R4, R13, R28, RZ, 0xc0, !PT ;  /* 0x0000001c0d047212 */ /* 0x000fe200078ec0ff */
[----:B------:R-:W-:Y:S01]  /*6910*/  IMAD.MOV.U32 R8, RZ, RZ, R12 ;  /* 0x000000ffff087224 */ /* 0x000fe200078e000c */
[----:B------:R-:W-:Y:S01]  /*6920*/  LOP3.LUT R10, R10, R7, RZ, 0xc0, !PT ;  /* 0x000000070a0a7212 */ /* 0x000fe200078ec0ff */
[----:B------:R-:W-:Y:S02]  /*6930*/  IMAD.MOV R6, RZ, RZ, -R5 ;  /* 0x000000ffff067224 */ /* 0x000fe400078e0a05 */
[----:B------:R-:W-:-:S04]  /*6940*/  IMAD R4, R22, R5, R4 ;  /* 0x0000000516047224 */ /* 0x000fc800078e0204 */
[----:B------:R-:W-:Y:S02]  /*6950*/  @P0 IMAD R23, R20, R14, R3 ;  /* 0x0000000e14170224 */ /* 0x000fe400078e0203 */
[----:B0-----:R-:W-:Y:S02]  /*6960*/  IMAD R3, R6, R27, R15 ;  /* 0x0000001b06037224 */ /* 0x001fe400078e020f */
[----:B------:R-:W-:Y:S02]  /*6970*/  IMAD R7, R4, R29, R23 ;  /* 0x0000001d04077224 */ /* 0x000fe400078e0217 */
[----:B------:R-:W-:Y:S02]  /*6980*/  IMAD R4, R3, R21, R10 ;  /* 0x0000001503047224 */ /* 0x000fe400078e020a */
[----:B------:R-:W-:-:S03]  /*6990*/  IMAD.MOV.U32 R6, RZ, RZ, 0x1 ;  /* 0x00000001ff067424 */ /* 0x000fc600078e00ff */
[----:B------:R-:W-:Y:S02]  /*69a0*/  SEL R9, R4, R7, !P0 ;  /* 0x0000000704097207 */ /* 0x000fe40004000000 */
[----:B------:R-:W-:-:S07]  /*69b0*/  SEL R7, R7, R4, !P0 ;  /* 0x0000000407077207 */ /* 0x000fce0004000000 */
.L_x_160:
[----:B------:R-:W-:-:S08]  /*69c0*/  NOP ;  /* 0x0000000000007918 */ /* 0x000fd00000000000 */
[----:B------:R-:W0:-:S00]  /*69d0*/  USETMAXREG.DEALLOC.CTAPOOL 0x28 ;  /* 0x00000028000079c8 */ /* 0x000e0000080e0500 */
[----:B0-----:R-:W-:-:S13]  /*69e0*/  ISETP.NE.AND P0, PT, R0, RZ, PT ;  /* 0x000000ff0000720c */ /* 0x001fda0003f05270 */
[----:B------:R-:W-:Y:S05]  /*69f0*/  @P0 EXIT ;  /* 0x000000000000094d */ /* 0x000fea0003800000 */
[----:B------:R-:W-:Y:S01]  /*6a00*/  LOP3.LUT P0, RZ, R6, 0xff, RZ, 0xc0, !PT ;  /* 0x000000ff06ff7812 */ /* 0x000fe2000780c0ff */
[----:B------:R-:W-:Y:S02]  /*6a10*/  IMAD.MOV.U32 R0, RZ, RZ, 0x1 ;  /* 0x00000001ff007424 */ /* 0x000fe400078e00ff */
[----:B------:R-:W-:-:S10]  /*6a20*/  IMAD.MOV.U32 R12, RZ, RZ, RZ ;  /* 0x000000ffff0c7224 */ /* 0x000fd400078e00ff */
[----:B------:R-:W-:Y:S05]  /*6a30*/  @!P0 BRA `(.L_x_163) ;  /* 0x0000000c002c8947 */ /* 0x000fea0003800000 */
[----:B------:R-:W0:Y:S01]  /*6a40*/  LDC R0, c[0x0][0x28c] ;  /* 0x0000a300ff007b82 */ /* 0x000e220000000800 */
[----:B------:R-:W-:Y:S01]  /*6a50*/  ULDC UR5, c[0x0][0x600] ;  /* 0x0001800000057ab9 */ /* 0x000fe20000000800 */
[----:B------:R-:W-:Y:S01]  /*6a60*/  ULDC UR4, c[0x0][0xc] ;  /* 0x0000030000047ab9 */ /* 0x000fe20000000800 */
[----:B------:R-:W-:Y:S01]  /*6a70*/  UIADD3 UR16, UR5, -0x1, URZ ;  /* 0xffffffff05107890 */ /* 0x000fe2000fffe03f */
[C---:B------:R-:W-:Y:S01]  /*6a80*/  LOP3.LUT P2, RZ, R18.reuse, 0x7f, RZ, 0xc0, !PT ;  /* 0x0000007f12ff7812 */ /* 0x040fe2000784c0ff */
[----:B------:R-:W-:Y:S01]  /*6a90*/  ULDC UR6, c[0x0][0x658] ;  /* 0x0001960000067ab9 */ /* 0x000fe20000000800 */
[----:B------:R-:W-:Y:S01]  /*6aa0*/  ULDC UR5, c[0x0][0x10] ;  /* 0x0000040000057ab9 */ /* 0x000fe20000000800 */
[----:B------:R-:W-:Y:S01]  /*6ab0*/  UMOV UR7, 0xffffffff ;  /* 0xffffffff00077882 */ /* 0x000fe20000000000 */
[----:B------:R-:W-:Y:S01]  /*6ac0*/  UMOV UR8, 0x1 ;  /* 0x0000000100087882 */ /* 0x000fe20000000000 */
[----:B------:R-:W-:Y:S01]  /*6ad0*/  UIMAD.WIDE.U32 UR4, UR4, UR5, URZ ;  /* 0x00000005040472a5 */ /* 0x000fe2000f8e003f */
[----:B------:R-:W-:Y:S01]  /*6ae0*/  LOP3.LUT P0, RZ, R18, 0x1f, RZ, 0xc0, !PT ;  /* 0x0000001f12ff7812 */ /* 0x000fe2000780c0ff */
[----:B------:R-:W-:Y:S01]  /*6af0*/  USHF.L.U32 UR7, UR7, UR6, URZ ;  /* 0x0000000607077299 */ /* 0x000fe2000800063f */
[----:B------:R-:W-:Y:S01]  /*6b00*/  BSSY B0, `(.L_x_163) ;  /* 0x00000be000007945 */ /* 0x000fe20003800000 */
[----:B------:R-:W-:Y:S01]  /*6b10*/  USHF.L.U32 UR18, UR8, UR6, URZ ;  /* 0x0000000608127299 */ /* 0x000fe2000800063f */
[----:B------:R-:W-:Y:S01]  /*6b20*/  IMAD.MOV.U32 R13, RZ, RZ, 0x1 ;  /* 0x00000001ff0d7424 */ /* 0x000fe200078e00ff */
[----:B------:R-:W-:Y:S01]  /*6b30*/  LOP3.LUT R11, R19, 0x2, RZ, 0xfc, !PT ;  /* 0x00000002130b7812 */ /* 0x000fe200078efcff */
[----:B------:R-:W-:Y:S01]  /*6b40*/  ULDC UR6, c[0x0][0x14] ;  /* 0x0000050000067ab9 */ /* 0x000fe20000000800 */
[----:B------:R-:W-:Y:S01]  /*6b50*/  PLOP3.LUT P0, PT, P0, P2, PT, 0x8a, 0x0 ;  /* 0x000000000000781c */ /* 0x000fe20000705172 */
[----:B------:R-:W-:Y:S01]  /*6b60*/  UIMAD.WIDE.U32 UR20, UR4, UR6, URZ ;  /* 0x00000006041472a5 */ /* 0x000fe2000f8e003f */
[----:B------:R-:W-:Y:S01]  /*6b70*/  IMAD.MOV.U32 R12, RZ, RZ, RZ ;  /* 0x000000ffff0c7224 */ /* 0x000fe200078e00ff */
[----:B------:R-:W-:-:S02]  /*6b80*/  UIMAD UR13, UR5, UR6, URZ ;  /* 0x00000006050d72a4 */ /* 0x000fc4000f8e023f */
[----:B------:R-:W-:Y:S01]  /*6b90*/  ULOP3.LUT UR17, URZ, UR7, URZ, 0x33, !UPT ;  /* 0x000000073f117292 */ /* 0x000fe2000f8e333f */
[----:B0-----:R-:W-:Y:S01]  /*6ba0*/  VIADD R0, R0, 0x1f ;  /* 0x0000001f00007836 */ /* 0x001fe20000000000 */
[----:B------:R-:W-:Y:S01]  /*6bb0*/  UIADD3 UR13, UR21, UR13, URZ ;  /* 0x0000000d150d7290 */ /* 0x000fe2000fffe03f */
[----:B------:R-:W-:-:S03]  /*6bc0*/  ULDC.64 UR22, c[0x0][0x198] ;  /* 0x0000660000167ab9 */ /* 0x000fc60000000a00 */
[----:B------:R-:W-:-:S04]  /*6bd0*/  SHF.R.S32.HI R3, RZ, 0x1f, R0 ;  /* 0x0000001fff037819 */ /* 0x000fc80000011400 */
[----:B------:R-:W-:Y:S01]  /*6be0*/  LEA.HI R3, R3, R0, RZ, 0x5 ;  /* 0x0000000003037211 */ /* 0x000fe200078f28ff */
[----:B------:R-:W-:-:S03]  /*6bf0*/  IMAD.MOV.U32 R0, RZ, RZ, 0x1 ;  /* 0x00000001ff007424 */ /* 0x000fc600078e00ff */
[----:B------:R-:W-:-:S05]  /*6c00*/  SHF.R.S32.HI R3, RZ, 0x5, R3 ;  /* 0x00000005ff037819 */ /* 0x000fca0000011403 */
[----:B------:R-:W-:-:S07]  /*6c10*/  VIADD R10, R3, 0x1 ;  /* 0x00000001030a7836 */ /* 0x000fce0000000000 */
.L_x_175:
[----:B------:R-:W-:-:S03]  /*6c20*/  UMOV UR4, 0xffffffff ;  /* 0xffffffff00047882 */ /* 0x000fc60000000000 */
[----:B------:R-:W-:Y:S05]  /*6c30*/  BRA.DIV UR4, `(.L_x_164) ;  /* 0x0000001604007947 */ /* 0x000fea000b800000 */
[----:B------:R-:W-:-:S13]  /*6c40*/  ELECT P6, URZ, PT ;  /* 0x00000000003f782f */ /* 0x000fda00038c0000 */
.L_x_196:
[----:B------:R-:W0:Y:S01]  /*6c50*/  LDC R4, c[0x0][0x28c] ;  /* 0x0000a300ff047b82 */ /* 0x000e220000000800 */
[----:B------:R-:W-:Y:S01]  /*6c60*/  BSSY B1, `(.L_x_165) ;  /* 0x0000035000017945 */ /* 0x000fe20003800000 */
[----:B0-----:R-:W-:-:S13]  /*6c70*/  ISETP.LT.OR P6, PT, R4, 0x1, !P6 ;  /* 0x000000010400780c */ /* 0x001fda00077c1670 */
[----:B------:R-:W-:Y:S05]  /*6c80*/  @P6 BRA `(.L_x_166) ;  /* 0x0000000000c86947 */ /* 0x000fea0003800000 */
[----:B------:R-:W-:Y:S02]  /*6c90*/  IMAD.SHL.U32 R15, R9, 0x80, RZ ;  /* 0x00000080090f7824 */ /* 0x000fe400078e00ff */
[----:B------:R-:W-:Y:S02]  /*6ca0*/  IMAD.SHL.U32 R18, R7, 0x80, RZ ;  /* 0x0000008007127824 */ /* 0x000fe400078e00ff */
[----:B------:R-:W-:Y:S02]  /*6cb0*/  IMAD.MOV.U32 R20, RZ, RZ, RZ ;  /* 0x000000ffff147224 */ /* 0x000fe400078e00ff */
[----:B------:R-:W-:Y:S02]  /*6cc0*/  IMAD.MOV.U32 R4, RZ, RZ, R10 ;  /* 0x000000ffff047224 */ /* 0x000fe400078e000a */
[----:B------:R-:W-:Y:S02]  /*6cd0*/  IMAD.MOV.U32 R5, RZ, RZ, R0 ;  /* 0x000000ffff057224 */ /* 0x000fe400078e0000 */
[----:B------:R-:W-:-:S07]  /*6ce0*/  IMAD.MOV.U32 R6, RZ, RZ, R12 ;  /* 0x000000ffff067224 */ /* 0x000fce00078e000c */
.L_x_170:
[----:B------:R-:W0:Y:S01]  /*6cf0*/  S2R R14, SR_CgaCtaId ;  /* 0x00000000000e7919 */ /* 0x000e220000008800 */
[----:B------:R-:W-:Y:S01]  /*6d00*/  MOV R7, 0x400 ;  /* 0x0000040000077802 */ /* 0x000fe20000000f00 */
[----:B------:R-:W1:Y:S03]  /*6d10*/  @!P2 LDC R9, c[0x0][0x500] ;  /* 0x00014000ff09ab82 */ /* 0x000e660000000800 */
[----:B0-----:R-:W-:Y:S02]  /*6d20*/  LEA R21, R14, R7, 0x18 ;  /* 0x000000070e157211 */ /* 0x001fe400078ec0ff */
[----:B------:R-:W-:-:S03]  /*6d30*/  SHF.L.U32 R7, R5, 0x1f, RZ ;  /* 0x0000001f05077819 */ /* 0x000fc600000006ff */
[----:B------:R-:W-:-:S04]  /*6d40*/  IMAD R14, R6, 0x8, R21 ;  /* 0x00000008060e7824 */ /* 0x000fc800078e0215 */
[----:B------:R-:W0:Y:S02]  /*6d50*/  SYNCS.PHASECHK.TRANS64.TRYWAIT P1, [R14+URZ+0x70], R7 ;  /* 0x000070070e0075a7 */ /* 0x000e24000802017f */
[----:B01----:R-:W-:Y:S05]  /*6d60*/  @!P1 BRA `(.L_x_167) ;  /* 0x0000001000d49947 */ /* 0x003fea0003800000 */
.L_x_197:
[----:B0-----:R-:W-:Y:S01]  /*6d70*/  PRMT R7, R11, 0x9910, RZ ;  /* 0x000099100b077816 */ /* 0x001fe200000000ff */
[----:B------:R0:W-:Y:S03]  /*6d80*/  @!P2 SYNCS.ARRIVE.TRANS64 RZ, [R14+URZ], R9 ;  /* 0x000000090effa9a7 */ /* 0x0001e6000800003f */
[----:B------:R-:W-:-:S13]  /*6d90*/  ISETP.NE.AND P1, PT, R7, 0x2, PT ;  /* 0x000000020700780c */ /* 0x000fda0003f25270 */
[----:B0-----:R-:W-:Y:S05]  /*6da0*/  @P1 BRA `(.L_x_168) ;  /* 0x0000000000041947 */ /* 0x001fea0003800000 */
[----:B------:R-:W-:Y:S01]  /*6db0*/  BPT.TRAP 0x1 ;  /* 0x000000040000795c */ /* 0x000fe20000300000 */
.L_x_168:
[----:B------:R-:W-:Y:S05]  /*6dc0*/  @P0 BRA `(.L_x_169) ;  /* 0x0000000000040947 */ /* 0x000fea0003800000 */
[----:B------:R-:W-:Y:S01]  /*6dd0*/  BPT.TRAP 0x1 ;  /* 0x000000040000795c */ /* 0x000fe20000300000 */
.L_x_169:
[----:B------:R-:W-:Y:S01]  /*6de0*/  IMAD R21, R6, 0x2000, R21 ;  /* 0x0000200006157824 */ /* 0x000fe200078e0215 */
[----:B------:R-:W-:Y:S01]  /*6df0*/  R2UR UR9, R14 ;  /* 0x000000000e0972ca */ /* 0x000fe200000e0000 */
[----:B------:R-:W-:Y:S01]  /*6e00*/  VIADD R4, R4, 0xffffffff ;  /* 0xffffffff04047836 */ /* 0x000fe20000000000 */
[----:B------:R-:W-:Y:S01]  /*6e10*/  UIADD3 UR4, UP0, UR22, 0xf0, URZ ;  /* 0x000000f016047890 */ /* 0x000fe2000ff1e03f */
[----:B------:R-:W-:Y:S01]  /*6e20*/  R2UR UR11, R18 ;  /* 0x00000000120b72ca */ /* 0x000fe200000e0000 */
[----:B------:R-:W-:Y:S01]  /*6e30*/  UIADD3 UR24, UP1, UR22, 0x1f0, URZ ;  /* 0x000001f016187890 */ /* 0x000fe2000ff3e03f */
[----:B------:R-:W-:Y:S01]  /*6e40*/  R2UR UR8, R21 ;  /* 0x00000000150872ca */ /* 0x000fe200000e0000 */
[----:B------:R-:W-:Y:S01]  /*6e50*/  UIADD3.X UR5, URZ, UR23, URZ, UP0, !UPT ;  /* 0x000000173f057290 */ /* 0x000fe200087fe43f */
[----:B------:R-:W-:Y:S01]  /*6e60*/  R2UR UR10, R20 ;  /* 0x00000000140a72ca */ /* 0x000fe200000e0000 */
[----:B------:R-:W-:Y:S01]  /*6e70*/  VIADD R6, R6, 0x1 ;  /* 0x0000000106067836 */ /* 0x000fe20000000000 */
[----:B------:R-:W-:Y:S01]  /*6e80*/  R2UR UR12, R8 ;  /* 0x00000000080c72ca */ /* 0x000fe200000e0000 */
[----:B------:R-:W-:Y:S01]  /*6e90*/  UIADD3.X UR25, URZ, UR23, URZ, UP1, !UPT ;  /* 0x000000173f197290 */ /* 0x000fe20008ffe43f */
[----:B------:R-:W-:Y:S01]  /*6ea0*/  R2UR UR19, R15 ;  /* 0x000000000f1372ca */ /* 0x000fe200000e0000 */
[----:B------:R-:W-:Y:S01]  /*6eb0*/  UMOV UR6, 0x0 ;  /* 0x0000000000067882 */ /* 0x000fe20000000000 */
[----:B------:R-:W-:Y:S01]  /*6ec0*/  ISETP.GT.AND P3, PT, R4, 0x1, PT ;  /* 0x000000010400780c */ /* 0x000fe20003f64270 */
[----:B------:R-:W-:Y:S01]  /*6ed0*/  UMOV UR7, 0x10000000 ;  /* 0x1000000000077882 */ /* 0x000fe20000000000 */
[----:B------:R-:W-:Y:S01]  /*6ee0*/  ISETP.NE.AND P1, PT, R6, 0xe, PT ;  /* 0x0000000e0600780c */ /* 0x000fe20003f25270 */
[----:B------:R-:W-:-:S02]  /*6ef0*/  VIADD R20, R20, 0x20 ;  /* 0x0000002014147836 */ /* 0x000fc40000000000 */
[----:B------:R-:W-:Y:S01]  /*6f00*/  UIADD3 UR14, UR8, 0x200, URZ ;  /* 0x00000200080e7890 */ /* 0x000fe2000fffe03f */
[----:B------:R-:W-:Y:S01]  /*6f10*/  SEL R14, RZ, 0x1, P1 ;  /* 0x00000001ff0e7807 */ /* 0x000fe20000800000 */
[----:B------:R-:W-:Y:S01]  /*6f20*/  UIADD3 UR15, UR8, 0x1c200, URZ ;  /* 0x0001c200080f7890 */ /* 0x000fe2000fffe03f */
[----:B------:R-:W-:Y:S02]  /*6f30*/  SEL R6, R6, RZ, P1 ;  /* 0x000000ff06067207 */ /* 0x000fe40000800000 */
[----:B------:R-:W-:Y:S02]  /*6f40*/  LOP3.LUT R5, R5, R14, RZ, 0x3c, !PT ;  /* 0x0000000e05057212 */ /* 0x000fe400078e3cff */
[----:B------:R-:W-:Y:S02]  /*6f50*/  UMOV UR8, UR14 ;  /* 0x0000000e00087c82 */ /* 0x000fe40008000000 */
[----:B------:R0:W-:Y:S02]  /*6f60*/  UTMALDG.3D [UR8], [UR4], desc[UR6] ;  /* 0x00000608040075b4 */ /* 0x0001e40008011000 */
[----:B0-----:R-:W-:Y:S01]  /*6f70*/  UMOV UR8, UR15 ;  /* 0x0000000f00087c82 */ /* 0x001fe20008000000 */
[----:B------:R-:W-:-:S02]  /*6f80*/  UMOV UR11, UR19 ;  /* 0x00000013000b7c82 */ /* 0x000fc40008000000 */
[----:B------:R0:W-:Y:S02]  /*6f90*/  UTMALDG.3D [UR8], [UR24], desc[UR6] ;  /* 0x00000608180075b4 */ /* 0x0001e40008011000 */
[----:B0-----:R-:W-:Y:S05]  /*6fa0*/  @P3 BRA `(.L_x_170) ;  /* 0xfffffffc00503947 */ /* 0x001fea000383ffff */
.L_x_166:
[----:B------:R-:W-:Y:S05]  /*6fb0*/  BSYNC B1 ;  /* 0x0000000000017941 */ /* 0x000fea0003800000 */
.L_x_165:
[----:B------:R-:W-:Y:S01]  /*6fc0*/  LOP3.LUT P3, RZ, R13, 0xff, RZ, 0xc0, !PT ;  /* 0x000000ff0dff7812 */ /* 0x000fe2000786c0ff */
[----:B------:R-:W-:Y:S01]  /*6fd0*/  IMAD.IADD R12, R3, 0x1, R12 ;  /* 0x00000001030c7824 */ /* 0x000fe200078e020c */
[----:B------:R-:W-:Y:S01]  /*6fe0*/  IADD3 R16, P4, R16, UR20, RZ ;  /* 0x0000001410107c10 */ /* 0x000fe2000ff9e0ff */
[----:B------:R-:W-:Y:S01]  /*6ff0*/  ULDC.64 UR4, c[0x0][0x650] ;  /* 0x0001940000047ab9 */ /* 0x000fe20000000a00 */
[----:B------:R-:W-:Y:S01]  /*7000*/  BSSY B1, `(.L_x_171) ;  /* 0x000006b000017945 */ /* 0x000fe20003800000 */
[----:B------:R-:W-:Y:S01]  /*7010*/  IMAD.MOV.U32 R9, RZ, RZ, -0x1 ;  /* 0xffffffffff097424 */ /* 0x000fe200078e00ff */
[----:B------:R-:W-:Y:S01]  /*7020*/  SHF.R.U32.HI R4, RZ, 0x1, R12 ;  /* 0x00000001ff047819 */ /* 0x000fe2000001160c */
[----:B------:R-:W-:Y:S01]  /*7030*/  IMAD.MOV.U32 R8, RZ, RZ, -0x1 ;  /* 0xffffffffff087424 */ /* 0x000fe200078e00ff */
[----:B------:R-:W-:Y:S02]  /*7040*/  ISETP.GT.U32.AND P1, PT, R12, 0xd, PT ;  /* 0x0000000d0c00780c */ /* 0x000fe40003f24070 */
[----:B------:R-:W-:-:S02]  /*7050*/  IADD3.X R17, R17, UR13, RZ, P4, !PT ;  /* 0x0000000d11117c10 */ /* 0x000fc4000a7fe4ff */
[----:B------:R-:W-:Y:S01]  /*7060*/  ISETP.LT.U32.AND P1, PT, R3, 0xe, P1 ;  /* 0x0000000e0300780c */ /* 0x000fe20000f21070 */
[----:B------:R-:W0:Y:S01]  /*7070*/  @P3 S2R R6, SR_CgaCtaId ;  /* 0x0000000000063919 */ /* 0x000e220000008800 */
[----:B------:R-:W-:Y:S02]  /*7080*/  @P3 MOV R5, 0x400 ;  /* 0x0000040000053802 */ /* 0x000fe40000000f00 */
[----:B------:R-:W-:Y:S02]  /*7090*/  PRMT R13, RZ, 0x7610, R13 ;  /* 0x00007610ff0d7816 */ /* 0x000fe4000000000d */
[----:B0-----:R-:W-:Y:S01]  /*70a0*/  @P3 LEA R6, R6, R5, 0x18 ;  /* 0x0000000506063211 */ /* 0x001fe200078ec0ff */
[----:B------:R-:W-:-:S03]  /*70b0*/  IMAD.WIDE.U32 R4, R4, -0x6db6db6d, RZ ;  /* 0x9249249304047825 */ /* 0x000fc600078e00ff */
[----:B------:R0:W-:Y:S01]  /*70c0*/  @P3 SYNCS.ARRIVE.TRANS64.A1T0 RZ, [R6+URZ+0xf8], RZ ;  /* 0x0000f8ff06ff39a7 */ /* 0x0001e2000810003f */
[----:B------:R-:W-:Y:S02]  /*70d0*/  ISETP.GE.U32.AND P3, PT, R3, 0xe, PT ;  /* 0x0000000e0300780c */ /* 0x000fe40003f66070 */
[----:B------:R-:W-:Y:S02]  /*70e0*/  SHF.R.U32.HI R7, RZ, 0x2, R5 ;  /* 0x00000002ff077819 */ /* 0x000fe40000011605 */
[----:B------:R-:W-:Y:S02]  /*70f0*/  SEL R5, RZ, 0x1, !P1 ;  /* 0x00000001ff057807 */ /* 0x000fe40004800000 */
[----:B------:R-:W-:Y:S01]  /*7100*/  ISETP.GE.U32.AND P1, PT, R16, UR4, PT ;  /* 0x0000000410007c0c */ /* 0x000fe2000bf26070 */
[----:B------:R-:W-:Y:S01]  /*7110*/  IMAD R12, R7, -0xe, R12 ;  /* 0xfffffff2070c7824 */ /* 0x000fe200078e020c */
[----:B------:R-:W-:Y:S02]  /*7120*/  LOP3.LUT R0, R0, R5, RZ, 0x3c, !PT ;  /* 0x0000000500007212 */ /* 0x000fe400078e3cff */
[----:B------:R-:W-:-:S02]  /*7130*/  ISETP.GE.U32.AND.EX P1, PT, R17, UR5, PT, P1 ;  /* 0x0000000511007c0c */ /* 0x000fc4000bf26110 */
[----:B------:R-:W-:Y:S02]  /*7140*/  PRMT R4, RZ, 0x7610, R4 ;  /* 0x00007610ff047816 */ /* 0x000fe40000000004 */
[----:B------:R-:W-:Y:S01]  /*7150*/  @P3 LOP3.LUT R0, R0, 0x1, R7, 0x78, !PT ;  /* 0x0000000100003812 */ /* 0x000fe200078e7807 */
[----:B------:R-:W-:-:S08]  /*7160*/  IMAD.MOV.U32 R7, RZ, RZ, -0x1 ;  /* 0xffffffffff077424 */ /* 0x000fd000078e00ff */
[----:B0-----:R-:W-:Y:S05]  /*7170*/  @P1 BRA `(.L_x_172) ;  /* 0x00000004004c1947 */ /* 0x001fea0003800000 */
[----:B------:R-:W-:Y:S01]  /*7180*/  ULDC.64 UR4, c[0x0][0x628] ;  /* 0x00018a0000047ab9 */ /* 0x000fe20000000a00 */
[----:B------:R-:W0:Y:S01]  /*7190*/  S2R R15, SR_CTAID.X ;  /* 0x00000000000f7919 */ /* 0x000e220000002500 */
[----:B------:R-:W-:Y:S01]  /*71a0*/  ISETP.NE.U32.AND P1, PT, RZ, UR4, PT ;  /* 0x00000004ff007c0c */ /* 0x000fe2000bf25070 */
[----:B------:R-:W-:Y:S01]  /*71b0*/  ULDC UR7, c[0x0][0x630] ;  /* 0x00018c0000077ab9 */ /* 0x000fe20000000800 */
[----:B------:R-:W-:Y:S01]  /*71c0*/  IMAD.MOV.U32 R4, RZ, RZ, R16 ;  /* 0x000000ffff047224 */ /* 0x000fe200078e0010 */
[----:B------:R-:W1:Y:S01]  /*71d0*/  S2R R14, SR_CTAID.Y ;  /* 0x00000000000e7919 */ /* 0x000e620000002600 */
[----:B------:R-:W-:Y:S01]  /*71e0*/  ISETP.NE.AND.EX P1, PT, RZ, UR5, PT, P1 ;  /* 0x00000005ff007c0c */ /* 0x000fe2000bf25310 */
[----:B------:R-:W-:-:S12]  /*71f0*/  IMAD.MOV.U32 R5, RZ, RZ, R17 ;  /* 0x000000ffff057224 */ /* 0x000fd800078e0011 */
[----:B------:R-:W-:Y:S05]  /*7200*/  @!P1 BRA `(.L_x_173) ;  /* 0x0000000000289947 */ /* 0x000fea0003800000 */
[----:B------:R-:W-:Y:S02]  /*7210*/  ULDC UR6, c[0x0][0x634] ;  /* 0x00018d0000067ab9 */ /* 0x000fe40000000800 */
[----:B------:R-:W-:-:S05]  /*7220*/  IADD3 R9, P1, R16, UR6, RZ ;  /* 0x0000000610097c10 */ /* 0x000fca000ff3e0ff */
[----:B------:R-:W-:-:S04]  /*7230*/  IMAD.X R21, RZ, RZ, R17, P1 ;  /* 0x000000ffff157224 */ /* 0x000fc800008e0611 */
[----:B------:R-:W-:-:S04]  /*7240*/  IMAD.WIDE.U32 R6, R21, UR4, RZ ;  /* 0x0000000415067c25 */ /* 0x000fc8000f8e00ff */
[----:B------:R-:W-:-:S04]  /*7250*/  IMAD.WIDE.U32 R6, P1, R9, UR5, R6 ;  /* 0x0000000509067c25 */ /* 0x000fc8000f820006 */
[----:B------:R-:W-:-:S04]  /*7260*/  IMAD.WIDE.U32 R8, R9, UR4, RZ ;  /* 0x0000000409087c25 */ /* 0x000fc8000f8e00ff */
[----:B------:R-:W-:Y:S01]  /*7270*/  IMAD.X R5, RZ, RZ, RZ, P1 ;  /* 0x000000ffff057224 */ /* 0x000fe200008e06ff */
[----:B------:R-:W-:Y:S01]  /*7280*/  IADD3 RZ, P1, R9, R6, RZ ;  /* 0x0000000609ff7210 */ /* 0x000fe20007f3e0ff */
[----:B------:R-:W-:-:S04]  /*7290*/  IMAD.MOV.U32 R4, RZ, RZ, R7 ;  /* 0x000000ffff047224 */ /* 0x000fc800078e0007 */
[----:B------:R-:W-:-:S08]  /*72a0*/  IMAD.WIDE.U32.X R4, R21, UR5, R4, P1 ;  /* 0x0000000515047c25 */ /* 0x000fd000088e0404 */
.L_x_173:
[--C-:B------:R-:W-:Y:S01]  /*72b0*/  SHF.R.U64 R8, R4, UR7, R5.reuse ;  /* 0x0000000704087c19 */ /* 0x100fe20008001205 */
[----:B------:R-:W-:Y:S01]  /*72c0*/  ULDC.64 UR4, c[0x0][0x620] ;  /* 0x0001880000047ab9 */ /* 0x000fe20000000a00 */
[----:B------:R-:W-:Y:S01]  /*72d0*/  SHF.R.U32.HI R4, RZ, UR7, R5 ;  /* 0x00000007ff047c19 */ /* 0x000fe20008011605 */
[----:B------:R-:W2:Y:S01]  /*72e0*/  LDC R24, c[0x0][0x144] ;  /* 0x00005100ff187b82 */ /* 0x000ea20000000800 */
[----:B------:R-:W-:Y:S01]  /*72f0*/  IADD3 R7, P1, RZ, -R8, RZ ;  /* 0x80000008ff077210 */ /* 0x000fe20007f3e0ff */
[----:B------:R-:W-:Y:S01]  /*7300*/  ULDC.64 UR8, c[0x0][0x640] ;  /* 0x0001900000087ab9 */ /* 0x000fe20000000a00 */
[----:B0-----:R-:W-:Y:S01]  /*7310*/  I2FP.F32.U32 R9, R15 ;  /* 0x0000000f00097245 */ /* 0x001fe20000201000 */
[----:B------:R-:W-:Y:S02]  /*7320*/  ULDC UR6, c[0x0][0x608] ;  /* 0x0001820000067ab9 */ /* 0x000fe40000000800 */
[----:B------:R-:W-:Y:S01]  /*7330*/  IMAD.X R4, RZ, RZ, ~R4, P1 ;  /* 0x000000ffff047224 */ /* 0x000fe200008e0e04 */
[----:B------:R-:W-:Y:S01]  /*7340*/  ISETP.NE.U32.AND P1, PT, RZ, UR8, PT ;  /* 0x00000008ff007c0c */ /* 0x000fe2000bf25070 */
[----:B------:R-:W0:Y:S02]  /*7350*/  LDC R21, c[0x0][0x148] ;  /* 0x00005200ff157b82 */ /* 0x000e240000000800 */
[----:B------:R-:W-:Y:S01]  /*7360*/  IMAD R6, R4, UR4, RZ ;  /* 0x0000000404067c24 */ /* 0x000fe2000f8e02ff */
[----:B------:R-:W-:Y:S01]  /*7370*/  ISETP.NE.AND.EX P1, PT, RZ, UR9, PT, P1 ;  /* 0x00000009ff007c0c */ /* 0x000fe2000bf25310 */
[----:B------:R-:W-:Y:S01]  /*7380*/  IMAD.WIDE.U32 R4, R7, UR4, R16 ;  /* 0x0000000407047c25 */ /* 0x000fe2000f8e0010 */
[----:B------:R-:W-:-:S03]  /*7390*/  ULDC UR4, c[0x0][0x150] ;  /* 0x0000540000047ab9 */ /* 0x000fc60000000800 */
[----:B------:R-:W-:Y:S02]  /*73a0*/  IMAD R7, R7, UR5, R6 ;  /* 0x0000000507077c24 */ /* 0x000fe4000f8e0206 */
[----:B------:R-:W-:Y:S01]  /*73b0*/  FMUL R6, R9, UR4 ;  /* 0x0000000409067c20 */ /* 0x000fe20008400000 */
[----:B------:R-:W-:Y:S01]  /*73c0*/  ULDC UR4, c[0x0][0x618] ;  /* 0x0001860000047ab9 */ /* 0x000fe20000000800 */
[----:B------:R-:W-:Y:S01]  /*73d0*/  ULDC UR5, c[0x0][0x154] ;  /* 0x0000550000057ab9 */ /* 0x000fe20000000800 */
[----:B------:R-:W-:-:S03]  /*73e0*/  IMAD.IADD R5, R5, 0x1, R7 ;  /* 0x0000000105057824 */ /* 0x000fc600078e0207 */
[----:B------:R-:W3:Y:S02]  /*73f0*/  F2I.U32.TRUNC.NTZ R6, R6 ;  /* 0x0000000600067305 */ /* 0x000ee4000020f000 */
[----:B------:R-:W-:Y:S02]  /*7400*/  SHF.R.U64 R9, R4, UR4, R5 ;  /* 0x0000000404097c19 */ /* 0x000fe40008001205 */
[----:B-1----:R-:W-:-:S05]  /*7410*/  I2FP.F32.U32 R4, R14 ;  /* 0x0000000e00047245 */ /* 0x002fca0000201000 */
[----:B------:R-:W-:Y:S01]  /*7420*/  FMUL R22, R4, UR5 ;  /* 0x0000000504167c20 */ /* 0x000fe20008400000 */
[----:B------:R-:W-:Y:S01]  /*7430*/  SHF.R.U32.HI R4, RZ, UR4, R5 ;  /* 0x00000004ff047c19 */ /* 0x000fe20008011605 */
[----:B------:R-:W-:-:S03]  /*7440*/  ULDC UR4, c[0x0][0x658] ;  /* 0x0001960000047ab9 */ /* 0x000fc60000000800 */
[--C-:B------:R-:W-:Y:S01]  /*7450*/  SHF.R.U64 R20, R9, UR6, R4.reuse ;  /* 0x0000000609147c19 */ /* 0x100fe20008001204 */
[----:B------:R-:W1:Y:S01]  /*7460*/  F2I.U32.TRUNC.NTZ R22, R22 ;  /* 0x0000001600167305 */ /* 0x000e62000020f000 */
[----:B------:R-:W-:Y:S01]  /*7470*/  SHF.R.U32.HI R5, RZ, UR6, R4 ;  /* 0x00000006ff057c19 */ /* 0x000fe20008011604 */
[----:B---3--:R-:W-:-:S03]  /*7480*/  IMAD.MOV R6, RZ, RZ, -R6 ;  /* 0x000000ffff067224 */ /* 0x008fc600078e0a06 */
[----:B------:R-:W-:Y:S01]  /*7490*/  SHF.R.U64 R18, R20, UR4, R5 ;  /* 0x0000000414127c19 */ /* 0x000fe20008001205 */
[----:B--2---:R-:W-:Y:S01]  /*74a0*/  IMAD R15, R24, R6, R15 ;  /* 0x00000006180f7224 */ /* 0x004fe200078e020f */
[----:B------:R-:W-:-:S03]  /*74b0*/  SHF.R.U32.HI R23, RZ, UR4, R5 ;  /* 0x00000004ff177c19 */ /* 0x000fc60008011605 */
[----:B------:R-:W-:Y:S02]  /*74c0*/  IMAD.MOV.U32 R4, RZ, RZ, R18 ;  /* 0x000000ffff047224 */ /* 0x000fe400078e0012 */
[----:B------:R-:W-:Y:S01]  /*74d0*/  IMAD.MOV.U32 R5, RZ, RZ, R23 ;  /* 0x000000ffff057224 */ /* 0x000fe200078e0017 */
[----:B-1----:R-:W-:Y:S06]  /*74e0*/  @!P1 BRA `(.L_x_174) ;  /* 0x0000000000289947 */ /* 0x002fec0003800000 */
[----:B------:R-:W-:Y:S02]  /*74f0*/  ULDC UR4, c[0x0][0x64c] ;  /* 0x0001930000047ab9 */ /* 0x000fe40000000800 */
[----:B------:R-:W-:-:S05]  /*7500*/  IADD3 R5, P1, R18, UR4, RZ ;  /* 0x0000000412057c10 */ /* 0x000fca000ff3e0ff */
[----:B------:R-:W-:-:S04]  /*7510*/  IMAD.X R23, RZ, RZ, R23, P1 ;  /* 0x000000ffff177224 */ /* 0x000fc800008e0617 */
[----:B------:R-:W-:-:S04]  /*7520*/  IMAD.WIDE.U32 R6, R23, UR8, RZ ;  /* 0x0000000817067c25 */ /* 0x000fc8000f8e00ff */
[----:B------:R-:W-:-:S04]  /*7530*/  IMAD.WIDE.U32 R6, P1, R5, UR9, R6 ;  /* 0x0000000905067c25 */ /* 0x000fc8000f820006 */
[----:B------:R-:W-:-:S04]  /*7540*/  IMAD.WIDE.U32 R4, R5, UR8, RZ ;  /* 0x0000000805047c25 */ /* 0x000fc8000f8e00ff */
[----:B------:R-:W-:Y:S01]  /*7550*/  IMAD.MOV.U32 R4, RZ, RZ, R7 ;  /* 0x000000ffff047224 */ /* 0x000fe200078e0007 */
[----:B------:R-:W-:Y:S01]  /*7560*/  IADD3 RZ, P3, R5, R6, RZ ;  /* 0x0000000605ff7210 */ /* 0x000fe20007f7e0ff */
[----:B------:R-:W-:-:S04]  /*7570*/  IMAD.X R5, RZ, RZ, RZ, P1 ;  /* 0x000000ffff057224 */ /* 0x000fc800008e06ff */
[----:B------:R-:W-:-:S08]  /*7580*/  IMAD.WIDE.U32.X R4, R23, UR9, R4, P3 ;  /* 0x0000000917047c25 */ /* 0x000fd000098e0404 */
.L_x_174:
[----:B------:R-:W-:Y:S01]  /*7590*/  ISETP.NE.AND P1, PT, R2, 0x1, PT ;  /* 0x000000010200780c */ /* 0x000fe20003f25270 */
[----:B------:R-:W-:Y:S01]  /*75a0*/  ULDC UR4, c[0x0][0x648] ;  /* 0x0001920000047ab9 */ /* 0x000fe20000000800 */
[----:B------:R-:W-:Y:S01]  /*75b0*/  LOP3.LUT R20, R20, UR17, RZ, 0xc0, !PT ;  /* 0x0000001114147c12 */ /* 0x000fe2000f8ec0ff */
[----:B------:R-:W-:Y:S01]  /*75c0*/  IMAD.MOV R22, RZ, RZ, -R22 ;  /* 0x000000ffff167224 */ /* 0x000fe200078e0a16 */
[----:B------:R-:W-:Y:S01]  /*75d0*/  SHF.R.U64 R5, R4, UR4, R5 ;  /* 0x0000000404057c19 */ /* 0x000fe20008001205 */
[----:B------:R-:W-:Y:S01]  /*75e0*/  ULDC UR4, c[0x0][0x638] ;  /* 0x00018e0000047ab9 */ /* 0x000fe20000000800 */
[----:B------:R-:W-:Y:S01]  /*75f0*/  LOP3.LUT R9, R9, UR16, RZ, 0xc0, !PT ;  /* 0x0000001009097c12 */ /* 0x000fe2000f8ec0ff */
[----:B------:R-:W-:Y:S01]  /*7600*/  ULDC UR5, c[0x0][0x610] ;  /* 0x0001840000057ab9 */ /* 0x000fe20000000800 */
[----:B------:R-:W-:Y:S02]  /*7610*/  IMAD.MOV.U32 R4, RZ, RZ, 0x1 ;  /* 0x00000001ff047424 */ /* 0x000fe400078e00ff */
[----:B------:R-:W-:-:S02]  /*7620*/  IMAD.MOV R7, RZ, RZ, -R5 ;  /* 0x000000ffff077224 */ /* 0x000fc400078e0a05 */
[----:B------:R-:W-:Y:S02]  /*7630*/  IMAD R20, R5, UR18, R20 ;  /* 0x0000001205147c24 */ /* 0x000fe4000f8e0214 */
[----:B0-----:R-:W-:Y:S02]  /*7640*/  @P1 IMAD R15, R21, R22, R14 ;  /* 0x00000016150f1224 */ /* 0x001fe400078e020e */
[----:B------:R-:W-:Y:S01]  /*7650*/  IMAD R18, R7, UR4, R18 ;  /* 0x0000000407127c24 */ /* 0x000fe2000f8e0212 */
[----:B------:R-:W-:Y:S01]  /*7660*/  ULDC UR4, c[0x0][0x600] ;  /* 0x0001800000047ab9 */ /* 0x000fe20000000800 */
[----:B------:R-:W-:Y:S02]  /*7670*/  IMAD R15, R20, UR5, R15 ;  /* 0x00000005140f7c24 */ /* 0x000fe4000f8e020f */
[----:B------:R-:W-:-:S05]  /*7680*/  IMAD R18, R18, UR4, R9 ;  /* 0x0000000412127c24 */ /* 0x000fca000f8e0209 */
[----:B------:R-:W-:Y:S02]  /*7690*/  SEL R9, R18, R15, !P1 ;  /* 0x0000000f12097207 */ /* 0x000fe40004800000 */
[----:B------:R-:W-:-:S07]  /*76a0*/  SEL R7, R15, R18, !P1 ;  /* 0x000000120f077207 */ /* 0x000fce0004800000 */
.L_x_172:
[----:B------:R-:W-:Y:S05]  /*76b0*/  BSYNC B1 ;  /* 0x0000000000017941 */ /* 0x000fea0003800000 */
.L_x_171:
[----:B------:R-:W-:-:S13]  /*76c0*/  LOP3.LUT P1, RZ, R4, 0xff, RZ, 0xc0, !PT ;  /* 0x000000ff04ff7812 */ /* 0x000fda000782c0ff */
[----:B------:R-:W-:Y:S05]  /*76d0*/  @P1 BRA `(.L_x_175) ;  /* 0xfffffff400501947 */ /* 0x000fea000383ffff */
[----:B------:R-:W-:Y:S05]  /*76e0*/  BSYNC B0 ;  /* 0x0000000000007941 */ /* 0x000fea0003800000 */
.L_x_163:
[----:B------:R-:W-:-:S03]  /*76f0*/  UMOV UR4, 0xffffffff ;  /* 0xffffffff00047882 */ /* 0x000fc60000000000 */
[----:B------:R-:W-:Y:S05]  /*7700*/  BRA.DIV UR4, `(.L_x_176) ;  /* 0x0000000a04807947 */ /* 0x000fea000b800000 */
[----:B------:R-:W-:-:S13]  /*7710*/  ELECT P6, URZ, PT ;  /* 0x00000000003f782f */ /* 0x000fda00038c0000 */
.L_x_200:
[----:B------:R-:W-:Y:S04]  /*7720*/  BSSY B0, `(.L_x_177) ;  /* 0x0000085000007945 */ /* 0x000fe80003800000 */
[----:B------:R-:W-:Y:S05]  /*7730*/  @!P6 BRA `(.L_x_178) ;  /* 0x00000008000ce947 */ /* 0x000fea0003800000 */
[----:B------:R-:W-:-:S04]  /*7740*/  LOP3.LUT R19, R19, 0x2, RZ, 0xfc, !PT ;  /* 0x0000000213137812 */ /* 0x000fc800078efcff */
[----:B------:R-:W-:-:S13]  /*7750*/  ISETP.NE.AND P0, PT, R19, 0x3, PT ;  /* 0x000000031300780c */ /* 0x000fda0003f05270 */
[----:B------:R-:W-:Y:S05]  /*7760*/  @!P0 BRA `(.L_x_179) ;  /* 0x0000000000048947 */ /* 0x000fea0003800000 */
[----:B------:R-:W-:Y:S01]  /*7770*/  BPT.TRAP 0x1 ;  /* 0x000000040000795c */ /* 0x000fe20000300000 */
.L_x_179:
[----:B------:R-:W0:Y:S01]  /*7780*/  S2R R3, SR_CgaCtaId ;  /* 0x0000000000037919 */ /* 0x000e220000008800 */
[----:B------:R-:W-:-:S04]  /*7790*/  MOV R2, 0x400 ;  /* 0x0000040000027802 */ /* 0x000fc80000000f00 */
[----:B0-----:R-:W-:Y:S02]  /*77a0*/  LEA R3, R3, R2, 0x18 ;  /* 0x0000000203037211 */ /* 0x001fe400078ec0ff */
[----:B------:R-:W-:-:S03]  /*77b0*/  SHF.L.U32 R2, R0, 0x1f, RZ ;  /* 0x0000001f00027819 */ /* 0x000fc600000006ff */
[----:B------:R-:W-:-:S04]  /*77c0*/  VIADD R3, R3, 0x70 ;  /* 0x0000007003037836 */ /* 0x000fc80000000000 */
[C---:B------:R-:W-:Y:S02]  /*77d0*/  IMAD R7, R12.reuse, 0x8, R3 ;  /* 0x000000080c077824 */ /* 0x040fe400078e0203 */
[----:B------:R-:W-:Y:S02]  /*77e0*/  VIADD R12, R12, 0x1 ;  /* 0x000000010c0c7836 */ /* 0x000fe40000000000 */
[----:B------:R-:W0:Y:S03]  /*77f0*/  SYNCS.PHASECHK.TRANS64.TRYWAIT P0, [R7+URZ], R2 ;  /* 0x00000002070075a7 */ /* 0x000e26000800017f */
[----:B------:R-:W-:-:S04]  /*7800*/  ISETP.NE.AND P1, PT, R12, 0xe, PT ;  /* 0x0000000e0c00780c */ /* 0x000fc80003f25270 */
[----:B------:R-:W-:Y:S02]  /*7810*/  SEL R5, RZ, 0x1, P1 ;  /* 0x00000001ff057807 */ /* 0x000fe40000800000 */
[----:B------:R-:W-:Y:S02]  /*7820*/  SEL R12, R12, RZ, P1 ;  /* 0x000000ff0c0c7207 */ /* 0x000fe40000800000 */
[----:B------:R-:W-:-:S03]  /*7830*/  LOP3.LUT R5, R0, R5, RZ, 0x3c, !PT ;  /* 0x0000000500057212 */ /* 0x000fc600078e3cff */
[----:B------:R-:W-:Y:S01]  /*7840*/  IMAD R9, R12, 0x8, R3 ;  /* 0x000000080c097824 */ /* 0x000fe200078e0203 */
[----:B------:R-:W-:Y:S01]  /*7850*/  SHF.L.U32 R4, R5, 0x1f, RZ ;  /* 0x0000001f05047819 */ /* 0x000fe200000006ff */
[----:B0-----:R-:W-:Y:S06]  /*7860*/  @!P0 BRA `(.L_x_180) ;  /* 0x0000000800488947 */ /* 0x001fec0003800000 */
.L_x_201:
[----:B------:R-:W1:Y:S01]  /*7870*/  SYNCS.PHASECHK.TRANS64.TRYWAIT P0, [R9+URZ], R4 ;  /* 0x00000004090075a7 */ /* 0x000e62000800017f */
[----:B------:R-:W-:-:S05]  /*7880*/  VIADD R0, R12, 0x1 ;  /* 0x000000010c007836 */ /* 0x000fca0000000000 */
[----:B------:R-:W-:-:S04]  /*7890*/  ISETP.NE.AND P1, PT, R0, 0xe, PT ;  /* 0x0000000e0000780c */ /* 0x000fc80003f25270 */
[----:B0-----:R-:W-:Y:S02]  /*78a0*/  SEL R2, RZ, 0x1, P1 ;  /* 0x00000001ff027807 */ /* 0x001fe40000800000 */
[----:B------:R-:W-:Y:S02]  /*78b0*/  SEL R0, R0, RZ, P1 ;  /* 0x000000ff00007207 */ /* 0x000fe40000800000 */
[----:B------:R-:W-:-:S03]  /*78c0*/  LOP3.LUT R7, R5, R2, RZ, 0x3c, !PT ;  /* 0x0000000205077212 */ /* 0x000fc600078e3cff */
[----:B------:R-:W-:Y:S01]  /*78d0*/  IMAD R6, R0, 0x8, R3 ;  /* 0x0000000800067824 */ /* 0x000fe200078e0203 */
[----:B------:R-:W-:Y:S01]  /*78e0*/  SHF.L.U32 R5, R7, 0x1f, RZ ;  /* 0x0000001f07057819 */ /* 0x000fe200000006ff */
[----:B-1----:R-:W-:Y:S06]  /*78f0*/  @!P0 BRA `(.L_x_181) ;  /* 0x0000000800388947 */ /* 0x002fec0003800000 */
.L_x_202:
[----:B------:R-:W1:Y:S01]  /*7900*/  SYNCS.PHASECHK.TRANS64.TRYWAIT P0, [R6+URZ], R5 ;  /* 0x00000005060075a7 */ /* 0x000e62000800017f */
[----:B------:R-:W-:-:S05]  /*7910*/  VIADD R0, R0, 0x1 ;  /* 0x0000000100007836 */ /* 0x000fca0000000000 */
[----:B------:R-:W-:-:S04]  /*7920*/  ISETP.NE.AND P1, PT, R0, 0xe, PT ;  /* 0x0000000e0000780c */ /* 0x000fc80003f25270 */
[----:B------:R-:W-:Y:S02]  /*7930*/  SEL R2, RZ, 0x1, P1 ;  /* 0x00000001ff027807 */ /* 0x000fe40000800000 */
[----:B------:R-:W-:Y:S02]  /*7940*/  SEL R0, R0, RZ, P1 ;  /* 0x000000ff00007207 */ /* 0x000fe40000800000 */
[----:B------:R-:W-:-:S03]  /*7950*/  LOP3.LUT R7, R7, R2, RZ, 0x3c, !PT ;  /* 0x0000000207077212 */ /* 0x000fc600078e3cff */
[----:B0-----:R-:W-:Y:S01]  /*7960*/  IMAD R9, R0, 0x8, R3 ;  /* 0x0000000800097824 */ /* 0x001fe200078e0203 */
[----:B------:R-:W-:Y:S01]  /*7970*/  SHF.L.U32 R4, R7, 0x1f, RZ ;  /* 0x0000001f07047819 */ /* 0x000fe200000006ff */
[----:B-1----:R-:W-:Y:S06]  /*7980*/  @!P0 BRA `(.L_x_182) ;  /* 0x0000000800288947 */ /* 0x002fec0003800000 */
.L_x_203:
        /* <DEDUP_REMOVED lines=9> */
.L_x_204:
        /* <DEDUP_REMOVED lines=9> */
.L_x_205:
        /* <DEDUP_REMOVED lines=9> */
.L_x_206:
        /* <DEDUP_REMOVED lines=9> */
.L_x_207:
        /* <DEDUP_REMOVED lines=9> */
.L_x_208:
        /* <DEDUP_REMOVED lines=9> */
.L_x_209:
        /* <DEDUP_REMOVED lines=9> */
.L_x_210:
        /* <DEDUP_REMOVED lines=9> */
.L_x_211:
        /* <DEDUP_REMOVED lines=9> */
.L_x_212:
[----:B------:R-:W1:Y:S01]  /*7ea0*/  SYNCS.PHASECHK.TRANS64.TRYWAIT P0, [R6+URZ], R5 ;  /* 0x00000005060075a7 */ /* 0x000e62000800017f */
[----:B------:R-:W-:-:S05]  /*7eb0*/  VIADD R0, R0, 0x1 ;  /* 0x0000000100007836 */ /* 0x000fca0000000000 */
[----:B------:R-:W-:-:S04]  /*7ec0*/  ISETP.NE.AND P1, PT, R0, 0xe, PT ;  /* 0x0000000e0000780c */ /* 0x000fc80003f25270 */
[----:B------:R-:W-:Y:S02]  /*7ed0*/  SEL R2, RZ, 0x1, P1 ;  /* 0x00000001ff027807 */ /* 0x000fe40000800000 */
[----:B------:R-:W-:Y:S02]  /*7ee0*/  SEL R0, R0, RZ, P1 ;  /* 0x000000ff00007207 */ /* 0x000fe40000800000 */
[----:B------:R-:W-:Y:S01]  /*7ef0*/  LOP3.LUT R2, R7, R2, RZ, 0x3c, !PT ;  /* 0x0000000207027212 */ /* 0x000fe200078e3cff */
[----:B-1----:R-:W-:Y:S06]  /*7f00*/  @!P0 BRA `(.L_x_192) ;  /* 0x0000000400908947 */ /* 0x002fec0003800000 */
.L_x_213:
[----:B------:R-:W-:Y:S01]  /*7f10*/  IMAD R3, R0, 0x8, R3 ;  /* 0x0000000800037824 */ /* 0x000fe200078e0203 */
[----:B------:R-:W-:-:S07]  /*7f20*/  SHF.L.U32 R0, R2, 0x1f, RZ ;  /* 0x0000001f02007819 */ /* 0x000fce00000006ff */
.L_x_193:
[----:B--2---:R2:W3:Y:S02]  /*7f30*/  SYNCS.PHASECHK.TRANS64.TRYWAIT P0, [R3+URZ], R0 ;  /* 0x00000000030075a7 */ /* 0x0044e4000800017f */
[----:B---3--:R-:W-:Y:S05]  /*7f40*/  @!P0 NANOSLEEP.SYNCS 0x989680 ;  /* 0x009896800000895d */ /* 0x008fea0003900000 */
[----:B------:R-:W3:Y:S02]  /*7f50*/  @!P0 SYNCS.PHASECHK.TRANS64 P0, [R3+URZ], R0 ;  /* 0x00000000030085a7 */ /* 0x000ee4000800007f */
[----:B---3--:R-:W-:Y:S05]  /*7f60*/  @!P0 BRA `(.L_x_193) ;  /* 0xfffffffc00f08947 */ /* 0x008fea000383ffff */
.L_x_178:
[----:B------:R-:W-:Y:S05]  /*7f70*/  BSYNC B0 ;  /* 0x0000000000007941 */ /* 0x000fea0003800000 */
.L_x_177:
[----:B------:R-:W-:Y:S05]  /*7f80*/  EXIT ;  /* 0x000000000000794d */ /* 0x000fea0003800000 */
.L_x_18:
[----:B---3--:R3:W4:Y:S02]  /*7f90*/  SYNCS.PHASECHK.TRANS64.TRYWAIT P1, [R3+URZ], R0 ;  /* 0x00000000030075a7 */ /* 0x008724000802017f */
[----:B----4-:R-:W-:Y:S05]  /*7fa0*/  @!P1 NANOSLEEP.SYNCS 0x989680 ;  /* 0x009896800000995d */ /* 0x010fea0003900000 */
[----:B------:R-:W4:Y:S02]  /*7fb0*/  @!P1 SYNCS.PHASECHK.TRANS64 P1, [R3+URZ], R0 ;  /* 0x00000000030095a7 */ /* 0x000f24000802007f */
[----:B----4-:R-:W-:Y:S05]  /*7fc0*/  @!P1 BRA `(.L_x_18) ;  /* 0xfffffffc00f09947 */ /* 0x010fea000383ffff */
[----:B------:R-:W-:Y:S05]  /*7fd0*/  BRA `(.L_x_17) ;  /* 0xffffff9000e87947 */ /* 0x000fea000383ffff */
.L_x_23:
[----:B-1----:R-:W-:-:S04]  /*7fe0*/  IMAD.U32 R4, RZ, RZ, UR4 ;  /* 0x00000004ff047e24 */ /* 0x002fc8000f8e00ff */
[----:B------:R1:W2:Y:S03]  /*7ff0*/  SYNCS.PHASECHK.TRANS64.TRYWAIT P1, [R4+URZ], R3 ;  /* 0x00000003040075a7 */ /* 0x0002a6000802017f */
[----:B--2---:R-:W-:Y:S05]  /*8000*/  @!P1 NANOSLEEP.SYNCS 0x989680 ;  /* 0x009896800000995d */ /* 0x004fea0003900000 */
[----:B------:R-:W2:Y:S02]  /*8010*/  @!P1 SYNCS.PHASECHK.TRANS64 P1, [R4+URZ], R3 ;  /* 0x00000003040095a7 */ /* 0x000ea4000802007f */
[----:B--2---:R-:W-:Y:S05]  /*8020*/  @!P1 BRA `(.L_x_23) ;  /* 0xfffffffc00ec9947 */ /* 0x004fea000383ffff */
[----:B------:R-:W-:Y:S05]  /*8030*/  BRA `(.L_x_22) ;  /* 0xffffff9400887947 */ /* 0x000fea000383ffff */
.L_x_164:
[----:B------:R-:W-:Y:S01]  /*8040*/  BSSY B1, `(.L_x_194) ;  /* 0x0000006000017945 */ /* 0x000fe20003800000 */
[----:B------:R-:W-:-:S07]  /*8050*/  IMAD.MOV.U32 R15, RZ, RZ, -0x1 ;  /* 0xffffffffff0f7424 */ /* 0x000fce00078e00ff */
[----:B------:R-:W-:Y:S05]  /*8060*/  WARPSYNC.COLLECTIVE R15, `(.L_x_195) ;  /* 0x000000000f0c7348 */ /* 0x000fea0003c00000 */
[----:B------:R-:W-:Y:S02]  /*8070*/  ELECT P6, UR62, PT ;  /* 0x00000000003e782f */ /* 0x000fe400038c0000 */
[----:B------:R-:W-:Y:S01]  /*8080*/  MOV R14, UR62 ;  /* 0x0000003e000e7c02 */ /* 0x000fe20008000f00 */
[----:B------:R-:W-:Y:S10]  /*8090*/  ENDCOLLECTIVE ;  /* 0x000000000000791b */ /* 0x000ff40003800000 */
.L_x_195:
[----:B------:R-:W-:Y:S05]  /*80a0*/  BSYNC B1 ;  /* 0x0000000000017941 */ /* 0x000fea0003800000 */
.L_x_194:
[----:B------:R-:W-:Y:S05]  /*80b0*/  BRA `(.L_x_196) ;  /* 0xffffffe800e47947 */ /* 0x000fea000383ffff */
.L_x_167:
[----:B0-----:R0:W1:Y:S02]  /*80c0*/  SYNCS.PHASECHK.TRANS64.TRYWAIT P1, [R14+URZ+0x70], R7 ;  /* 0x000070070e0075a7 */ /* 0x001064000802017f */
[----:B-1----:R-:W-:Y:S05]  /*80d0*/  @!P1 NANOSLEEP.SYNCS 0x989680 ;  /* 0x009896800000995d */ /* 0x002fea0003900000 */
[----:B------:R-:W1:Y:S02]  /*80e0*/  @!P1 SYNCS.PHASECHK.TRANS64 P1, [R14+URZ+0x70], R7 ;  /* 0x000070070e0095a7 */ /* 0x000e64000802007f */
[----:B-1----:R-:W-:Y:S05]  /*80f0*/  @!P1 BRA `(.L_x_167) ;  /* 0xfffffffc00f09947 */ /* 0x002fea000383ffff */
[----:B------:R-:W-:Y:S05]  /*8100*/  BRA `(.L_x_197) ;  /* 0xffffffec00187947 */ /* 0x000fea000383ffff */
.L_x_176:
[----:B------:R-:W-:Y:S01]  /*8110*/  BSSY B0, `(.L_x_198) ;  /* 0x0000006000007945 */ /* 0x000fe20003800000 */
[----:B------:R-:W-:-:S07]  /*8120*/  IMAD.MOV.U32 R15, RZ, RZ, -0x1 ;  /* 0xffffffffff0f7424 */ /* 0x000fce00078e00ff */
[----:B------:R-:W-:Y:S05]  /*8130*/  WARPSYNC.COLLECTIVE R15, `(.L_x_199) ;  /* 0x000000000f0c7348 */ /* 0x000fea0003c00000 */
[----:B------:R-:W-:Y:S02]  /*8140*/  ELECT P6, UR62, PT ;  /* 0x00000000003e782f */ /* 0x000fe400038c0000 */
[----:B------:R-:W-:Y:S01]  /*8150*/  MOV R14, UR62 ;  /* 0x0000003e000e7c02 */ /* 0x000fe20008000f00 */
[----:B------:R-:W-:Y:S10]  /*8160*/  ENDCOLLECTIVE ;  /* 0x000000000000791b */ /* 0x000ff40003800000 */
.L_x_199:
[----:B------:R-:W-:Y:S05]  /*8170*/  BSYNC B0 ;  /* 0x0000000000007941 */ /* 0x000fea0003800000 */
.L_x_198:
[----:B------:R-:W-:Y:S05]  /*8180*/  BRA `(.L_x_200) ;  /* 0xfffffff400647947 */ /* 0x000fea000383ffff */
.L_x_180:
[----:B0-----:R0:W1:Y:S02]  /*8190*/  SYNCS.PHASECHK.TRANS64.TRYWAIT P0, [R7+URZ], R2 ;  /* 0x00000002070075a7 */ /* 0x001064000800017f */
[----:B-1----:R-:W-:Y:S05]  /*81a0*/  @!P0 NANOSLEEP.SYNCS 0x989680 ;  /* 0x009896800000895d */ /* 0x002fea0003900000 */
[----:B------:R-:W1:Y:S02]  /*81b0*/  @!P0 SYNCS.PHASECHK.TRANS64 P0, [R7+URZ], R2 ;  /* 0x00000002070085a7 */ /* 0x000e64000800007f */
[----:B-1----:R-:W-:Y:S05]  /*81c0*/  @!P0 BRA `(.L_x_180) ;  /* 0xfffffffc00f08947 */ /* 0x002fea000383ffff */
[----:B------:R-:W-:Y:S05]  /*81d0*/  BRA `(.L_x_201) ;  /* 0xfffffff400a47947 */ /* 0x000fea000383ffff */
.L_x_181:
[----:B0-----:R0:W1:Y:S02]  /*81e0*/  SYNCS.PHASECHK.TRANS64.TRYWAIT P0, [R9+URZ], R4 ;  /* 0x00000004090075a7 */ /* 0x001064000800017f */
[----:B-1----:R-:W-:Y:S05]  /*81f0*/  @!P0 NANOSLEEP.SYNCS 0x989680 ;  /* 0x009896800000895d */ /* 0x002fea0003900000 */
[----:B------:R-:W1:Y:S02]  /*8200*/  @!P0 SYNCS.PHASECHK.TRANS64 P0, [R9+URZ], R4 ;  /* 0x00000004090085a7 */ /* 0x000e64000800007f */
[----:B-1----:R-:W-:Y:S05]  /*8210*/  @!P0 BRA `(.L_x_181) ;  /* 0xfffffffc00f08947 */ /* 0x002fea000383ffff */
[----:B------:R-:W-:Y:S05]  /*8220*/  BRA `(.L_x_202) ;  /* 0xfffffff400b47947 */ /* 0x000fea000383ffff */
.L_x_182:
[----:B0-----:R0:W1:Y:S02]  /*8230*/  SYNCS.PHASECHK.TRANS64.TRYWAIT P0, [R6+URZ], R5 ;  /* 0x00000005060075a7 */ /* 0x001064000800017f */
[----:B-1----:R-:W-:Y:S05]  /*8240*/  @!P0 NANOSLEEP.SYNCS 0x989680 ;  /* 0x009896800000895d */ /* 0x002fea0003900000 */
[----:B------:R-:W1:Y:S02]  /*8250*/  @!P0 SYNCS.PHASECHK.TRANS64 P0, [R6+URZ], R5 ;  /* 0x00000005060085a7 */ /* 0x000e64000800007f */
[----:B-1----:R-:W-:Y:S05]  /*8260*/  @!P0 BRA `(.L_x_182) ;  /* 0xfffffffc00f08947 */ /* 0x002fea000383ffff */
[----:B------:R-:W-:Y:S05]  /*8270*/  BRA `(.L_x_203) ;  /* 0xfffffff400c47947 */ /* 0x000fea000383ffff */
.L_x_183:
[----:B0-----:R0:W1:Y:S02]  /*8280*/  SYNCS.PHASECHK.TRANS64.TRYWAIT P0, [R9+URZ], R4 ;  /* 0x00000004090075a7 */ /* 0x001064000800017f */
[----:B-1----:R-:W-:Y:S05]  /*8290*/  @!P0 NANOSLEEP.SYNCS 0x989680 ;  /* 0x009896800000895d */ /* 0x002fea0003900000 */
[----:B------:R-:W1:Y:S02]  /*82a0*/  @!P0 SYNCS.PHASECHK.TRANS64 P0, [R9+URZ], R4 ;  /* 0x00000004090085a7 */ /* 0x000e64000800007f */
[----:B-1----:R-:W-:Y:S05]  /*82b0*/  @!P0 BRA `(.L_x_183) ;  /* 0xfffffffc00f08947 */ /* 0x002fea000383ffff */
[----:B------:R-:W-:Y:S05]  /*82c0*/  BRA `(.L_x_204) ;  /* 0xfffffff400d47947 */ /* 0x000fea000383ffff */
.L_x_184:
[----:B0-----:R0:W1:Y:S02]  /*82d0*/  SYNCS.PHASECHK.TRANS64.TRYWAIT P0, [R6+URZ], R5 ;  /* 0x00000005060075a7 */ /* 0x001064000800017f */
[----:B-1----:R-:W-:Y:S05]  /*82e0*/  @!P0 NANOSLEEP.SYNCS 0x989680 ;  /* 0x009896800000895d */ /* 0x002fea0003900000 */
[----:B------:R-:W1:Y:S02]  /*82f0*/  @!P0 SYNCS.PHASECHK.TRANS64 P0, [R6+URZ], R5 ;  /* 0x00000005060085a7 */ /* 0x000e64000800007f */
[----:B-1----:R-:W-:Y:S05]  /*8300*/  @!P0 BRA `(.L_x_184) ;  /* 0xfffffffc00f08947 */ /* 0x002fea000383ffff */
[----:B------:R-:W-:Y:S05]  /*8310*/  BRA `(.L_x_205) ;  /* 0xfffffff400e47947 */ /* 0x000fea000383ffff */
.L_x_185:
[----:B0-----:R0:W1:Y:S02]  /*8320*/  SYNCS.PHASECHK.TRANS64.TRYWAIT P0, [R9+URZ], R4 ;  /* 0x00000004090075a7 */ /* 0x001064000800017f */
[----:B-1----:R-:W-:Y:S05]  /*8330*/  @!P0 NANOSLEEP.SYNCS 0x989680 ;  /* 0x009896800000895d */ /* 0x002fea0003900000 */
[----:B------:R-:W1:Y:S02]  /*8340*/  @!P0 SYNCS.PHASECHK.TRANS64 P0, [R9+URZ], R4 ;  /* 0x00000004090085a7 */ /* 0x000e64000800007f */
[----:B-1----:R-:W-:Y:S05]  /*8350*/  @!P0 BRA `(.L_x_185) ;  /* 0xfffffffc00f08947 */ /* 0x002fea000383ffff */
[----:B------:R-:W-:Y:S05]  /*8360*/  BRA `(.L_x_206) ;  /* 0xfffffff400f47947 */ /* 0x000fea000383ffff */
.L_x_186:
[----:B0-----:R0:W1:Y:S02]  /*8370*/  SYNCS.PHASECHK.TRANS64.TRYWAIT P0, [R6+URZ], R5 ;  /* 0x00000005060075a7 */ /* 0x001064000800017f */
[----:B-1----:R-:W-:Y:S05]  /*8380*/  @!P0 NANOSLEEP.SYNCS 0x989680 ;  /* 0x009896800000895d */ /* 0x002fea0003900000 */
[----:B------:R-:W1:Y:S02]  /*8390*/  @!P0 SYNCS.PHASECHK.TRANS64 P0, [R6+URZ], R5 ;  /* 0x00000005060085a7 */ /* 0x000e64000800007f */
[----:B-1----:R-:W-:Y:S05]  /*83a0*/  @!P0 BRA `(.L_x_186) ;  /* 0xfffffffc00f08947 */ /* 0x002fea000383ffff */
[----:B------:R-:W-:Y:S05]  /*83b0*/  BRA `(.L_x_207) ;  /* 0xfffffff800047947 */ /* 0x000fea000383ffff */
.L_x_187:
[----:B0-----:R0:W1:Y:S02]  /*83c0*/  SYNCS.PHASECHK.TRANS64.TRYWAIT P0, [R9+URZ], R4 ;  /* 0x00000004090075a7 */ /* 0x001064000800017f */
[----:B-1----:R-:W-:Y:S05]  /*83d0*/  @!P0 NANOSLEEP.SYNCS 0x989680 ;  /* 0x009896800000895d */ /* 0x002fea0003900000 */
[----:B------:R-:W1:Y:S02]  /*83e0*/  @!P0 SYNCS.PHASECHK.TRANS64 P0, [R9+URZ], R4 ;  /* 0x00000004090085a7 */ /* 0x000e64000800007f */
[----:B-1----:R-:W-:Y:S05]  /*83f0*/  @!P0 BRA `(.L_x_187) ;  /* 0xfffffffc00f08947 */ /* 0x002fea000383ffff */
[----:B------:R-:W-:Y:S05]  /*8400*/  BRA `(.L_x_208) ;  /* 0xfffffff800147947 */ /* 0x000fea000383ffff */
.L_x_188:
[----:B0-----:R0:W1:Y:S02]  /*8410*/  SYNCS.PHASECHK.TRANS64.TRYWAIT P0, [R6+URZ], R5 ;  /* 0x00000005060075a7 */ /* 0x001064000800017f */
[----:B-1----:R-:W-:Y:S05]  /*8420*/  @!P0 NANOSLEEP.SYNCS 0x989680 ;  /* 0x009896800000895d */ /* 0x002fea0003900000 */
[----:B------:R-:W1:Y:S02]  /*8430*/  @!P0 SYNCS.PHASECHK.TRANS64 P0, [R6+URZ], R5 ;  /* 0x00000005060085a7 */ /* 0x000e64000800007f */
[----:B-1----:R-:W-:Y:S05]  /*8440*/  @!P0 BRA `(.L_x_188) ;  /* 0xfffffffc00f08947 */ /* 0x002fea000383ffff */
[----:B------:R-:W-:Y:S05]  /*8450*/  BRA `(.L_x_209) ;  /* 0xfffffff800247947 */ /* 0x000fea000383ffff */
.L_x_189:
[----:B0-----:R0:W1:Y:S02]  /*8460*/  SYNCS.PHASECHK.TRANS64.TRYWAIT P0, [R9+URZ], R4 ;  /* 0x00000004090075a7 */ /* 0x001064000800017f */
[----:B-1----:R-:W-:Y:S05]  /*8470*/  @!P0 NANOSLEEP.SYNCS 0x989680 ;  /* 0x009896800000895d */ /* 0x002fea0003900000 */
[----:B------:R-:W1:Y:S02]  /*8480*/  @!P0 SYNCS.PHASECHK.TRANS64 P0, [R9+URZ], R4 ;  /* 0x00000004090085a7 */ /* 0x000e64000800007f */
[----:B-1----:R-:W-:Y:S05]  /*8490*/  @!P0 BRA `(.L_x_189) ;  /* 0xfffffffc00f08947 */ /* 0x002fea000383ffff */
[----:B------:R-:W-:Y:S05]  /*84a0*/  BRA `(.L_x_210) ;  /* 0xfffffff800347947 */ /* 0x000fea000383ffff */
.L_x_190:
[----:B0-----:R0:W1:Y:S02]  /*84b0*/  SYNCS.PHASECHK.TRANS64.TRYWAIT P0, [R6+URZ], R5 ;  /* 0x00000005060075a7 */ /* 0x001064000800017f */
[----:B-1----:R-:W-:Y:S05]  /*84c0*/  @!P0 NANOSLEEP.SYNCS 0x989680 ;  /* 0x009896800000895d */ /* 0x002fea0003900000 */
[----:B------:R-:W1:Y:S02]  /*84d0*/  @!P0 SYNCS.PHASECHK.TRANS64 P0, [R6+URZ], R5 ;  /* 0x00000005060085a7 */ /* 0x000e64000800007f */
[----:B-1----:R-:W-:Y:S05]  /*84e0*/  @!P0 BRA `(.L_x_190) ;  /* 0xfffffffc00f08947 */ /* 0x002fea000383ffff */
[----:B------:R-:W-:Y:S05]  /*84f0*/  BRA `(.L_x_211) ;  /* 0xfffffff800447947 */ /* 0x000fea000383ffff */
.L_x_191:
[----:B0-----:R0:W1:Y:S02]  /*8500*/  SYNCS.PHASECHK.TRANS64.TRYWAIT P0, [R9+URZ], R4 ;  /* 0x00000004090075a7 */ /* 0x001064000800017f */
[----:B-1----:R-:W-:Y:S05]  /*8510*/  @!P0 NANOSLEEP.SYNCS 0x989680 ;  /* 0x009896800000895d */ /* 0x002fea0003900000 */
[----:B------:R-:W1:Y:S02]  /*8520*/  @!P0 SYNCS.PHASECHK.TRANS64 P0, [R9+URZ], R4 ;  /* 0x00000004090085a7 */ /* 0x000e64000800007f */
[----:B-1----:R-:W-:Y:S05]  /*8530*/  @!P0 BRA `(.L_x_191) ;  /* 0xfffffffc00f08947 */ /* 0x002fea000383ffff */
[----:B------:R-:W-:Y:S05]  /*8540*/  BRA `(.L_x_212) ;  /* 0xfffffff800547947 */ /* 0x000fea000383ffff */
.L_x_192:
[----:B-1----:R1:W2:Y:S02]  /*8550*/  SYNCS.PHASECHK.TRANS64.TRYWAIT P0, [R6+URZ], R5 ;  /* 0x00000005060075a7 */ /* 0x0022a4000800017f */
[----:B--2---:R-:W-:Y:S05]  /*8560*/  @!P0 NANOSLEEP.SYNCS 0x989680 ;  /* 0x009896800000895d */ /* 0x004fea0003900000 */
[----:B------:R-:W2:Y:S02]  /*8570*/  @!P0 SYNCS.PHASECHK.TRANS64 P0, [R6+URZ], R5 ;  /* 0x00000005060085a7 */ /* 0x000ea4000800007f */
[----:B--2---:R-:W-:Y:S05]  /*8580*/  @!P0 BRA `(.L_x_192) ;  /* 0xfffffffc00f08947 */ /* 0x004fea000383ffff */
[----:B------:R-:W-:Y:S05]  /*8590*/  BRA `(.L_x_213) ;  /* 0xfffffff8005c7947 */ /* 0x000fea000383ffff */
.L_x_214:
[----:B------:R-:W-:-:S00]  /*85a0*/  BRA `(.L_x_214) ;  /* 0xfffffffc00fc7947 */ /* 0x000fc0000383ffff */
[----:B------:R-:W-:-:S00]  /*85b0*/  NOP ;  /* 0x0000000000007918 */ /* 0x000fc00000000000 */
        /* <DEDUP_REMOVED lines=12> */
.L_x_215:


//--------------------- .nv.global.init           --------------------------
	.section	.nv.global.init,"aw",@progbits
.nv.global.init:
	.type		$str$22,@object
	.size		$str$22,($str$23 - $str$22)
$str$22:
        /*0000*/ 	.byte	0x6b, 0x5f, 0x74, 0x69, 0x6c, 0x65, 0x5f, 0x63, 0x6f, 0x75, 0x6e, 0x74, 0x20, 0x3e, 0x3d, 0x20
        /*0010*/ 	.byte	0x31, 0x00
	.type		$str$23,@object
	.size		$str$23,(__unnamed_1 - $str$23)
$str$23:
        /*0012*/ 	.byte	0x2f, 0x74, 0x6d, 0x70, 0x2f, 0x63, 0x75, 0x74, 0x6c, 0x61, 0x73, 0x73, 0x5f, 0x73, 0x77, 0x65
        /*0022*/ 	.byte	0x65, 0x70, 0x5f, 0x73, 0x72, 0x63, 0x2f, 0x69, 0x6e, 0x63, 0x6c, 0x75, 0x64, 0x65, 0x2f, 0x63
        /*0032*/ 	.byte	0x75, 0x74, 0x6c, 0x61, 0x73, 0x73, 0x2f, 0x67, 0x65, 0x6d, 0x6d, 0x2f, 0x63, 0x6f, 0x6c, 0x6c
        /*0042*/ 	.byte	0x65, 0x63, 0x74, 0x69, 0x76, 0x65, 0x2f, 0x73, 0x6d, 0x39, 0x30, 0x5f, 0x6d, 0x6d, 0x61, 0x5f
        /*0052*/ 	.byte	0x74, 0x6d, 0x61, 0x5f, 0x67, 0x6d, 0x6d, 0x61, 0x5f, 0x73, 0x73, 0x5f, 0x77, 0x61, 0x72, 0x70
        /*0062*/ 	.byte	0x73, 0x70, 0x65, 0x63, 0x69, 0x61, 0x6c, 0x69, 0x7a, 0x65, 0x64, 0x2e, 0x68, 0x70, 0x70, 0x00
	.type		__unnamed_1,@object
	.size		__unnamed_1,(.L_0 - __unnamed_1)
__unnamed_1:
        /*0072*/ 	.byte	0x76, 0x6f, 0x69, 0x64, 0x20, 0x63, 0x75, 0x74, 0x6c, 0x61, 0x73, 0x73, 0x3a, 0x3a, 0x67, 0x65
        /* <DEDUP_REMOVED lines=180> */
        /*0bc2*/ 	.byte	0x74, 0x69, 0x74, 0x79, 0x5d, 0x00
.L_0:


//--------------------- .nv.shared._ZN7cutlass13device_kernelINS_4gemm6kernel13GemmUniversalIN4cute5tupleIJiiiiEEENS1_10collective13CollectiveMmaINS1_34MainloopSm90TmaGmmaWarpSpecializedILi14ENS5_IJNS4_1CILi1EEESB_SB_EEENS1_35KernelTmaWarpSpecializedCooperativeEEENS5_IJNSA_ILi128EEESF_NSA_ILi32EEEEEENS_10bfloat16_tENS5_IJlSB_lEEESI_SJ_NS4_8TiledMMAINS4_8MMA_AtomIJNS4_4SM904GMMA28MMA_64x128x16_F32BF16BF16_SSILNSN_5MajorE0ELSP_0ELNSN_7ScaleInE1ELSQ_1EEEEEENS4_6LayoutINS5_IJNSA_ILi2EEESB_SB_EEENS5_IJSB_NSA_ILi0EEESW_EEEEENS5_IJNS4_10UnderscoreESZ_SZ_EEEEENS4_13SM90_TMA_LOADENS4_14ComposedLayoutINS4_7SwizzleILi2ELi4ELi3EEENS4_18smem_ptr_flag_bitsILi16EEENST_INS5_IJNSA_ILi8EEESG_EEENS5_IJSG_SB_EEEEEEEvNS4_8identityES12_S1C_vS1D_EENS_8epilogue10collective6detail29Sm90TmaWarpSpecializedAdapterINS1G_15DefaultEpilogueISI_SJ_SJ_NS1F_6thread17LinearCombinationISI_Li1EffLNS1K_9ScaleType4KindE0ELNS_15FloatRoundStyleE2ESI_EENS1_15EpilogueDefaultEEEEEvvEEEEvNT_6ParamsE --------------------------
	.section	.nv.shared._ZN7cutlass13device_kernelINS_4gemm6kernel13GemmUniversalIN4cute5tupleIJiiiiEEENS1_10collective13CollectiveMmaINS1_34MainloopSm90TmaGmmaWarpSpecializedILi14ENS5_IJNS4_1CILi1EEESB_SB_EEENS1_35KernelTmaWarpSpecializedCooperativeEEENS5_IJNSA_ILi128EEESF_NSA_ILi32EEEEEENS_10bfloat16_tENS5_IJlSB_lEEESI_SJ_NS4_8TiledMMAINS4_8MMA_AtomIJNS4_4SM904GMMA28MMA_64x128x16_F32BF16BF16_SSILNSN_5MajorE0ELSP_0ELNSN_7ScaleInE1ELSQ_1EEEEEENS4_6LayoutINS5_IJNSA_ILi2EEESB_SB_EEENS5_IJSB_NSA_ILi0EEESW_EEEEENS5_IJNS4_10UnderscoreESZ_SZ_EEEEENS4_13SM90_TMA_LOADENS4_14ComposedLayoutINS4_7SwizzleILi2ELi4ELi3EEENS4_18smem_ptr_flag_bitsILi16EEENST_INS5_IJNSA_ILi8EEESG_EEENS5_IJSG_SB_EEEEEEEvNS4_8identityES12_S1C_vS1D_EENS_8epilogue10collective6detail29Sm90TmaWarpSpecializedAdapterINS1G_15DefaultEpilogueISI_SJ_SJ_NS1F_6thread17LinearCombinationISI_Li1EffLNS1K_9ScaleType4KindE0ELNS_15FloatRoundStyleE2ESI_EENS1_15EpilogueDefaultEEEEEvvEEEEvNT_6ParamsE,"aw",@nobits
	.sectionflags	@""
	.align	16
	.zero		1024


//--------------------- .nv.shared.reserved.0     --------------------------
	.section	.nv.shared.reserved.0,"aw",@nobits
	.weak		__nv_reservedSMEM_offset_0_alias
	.size		__nv_reservedSMEM_offset_0_alias, 0, 0
	.other		__nv_reservedSMEM_offset_0_alias,@"STO_CUDA_RESERVED_SHARED STV_DEFAULT"
__nv_reservedSMEM_offset_0_alias:
	.zero		0


//--------------------- .nv.global                --------------------------
	.section	.nv.global,"aw",@nobits
.nv.global:
	.type		_ZN39_INTERNAL_c588adad_4_k_cu_29ecb275_25114cute1_E,@object
	.size		_ZN39_INTERNAL_c588adad_4_k_cu_29ecb275_25114cute1_E,(_ZN39_INTERNAL_c588adad_4_k_cu_29ecb275_25114cuda3std3__45__cpo6cbeginE - _ZN39_INTERNAL_c588adad_4_k_cu_29ecb275_25114cute1_E)
_ZN39_INTERNAL_c588adad_4_k_cu_29ecb275_25114cute1_E:
	.zero		1
	.type		_ZN39_INTERNAL_c588adad_4_k_cu_29ecb275_25114cuda3std3__45__cpo6cbeginE,@object
	.size		_ZN39_INTERNAL_c588adad_4_k_cu_29ecb275_25114cuda3std3__45__cpo6cbeginE,(_ZN39_INTERNAL_c588adad_4_k_cu_29ecb275_25114cuda3std3__48in_placeE - _ZN39_INTERNAL_c588adad_4_k_cu_29ecb275_25114cuda3std3__45__cpo6cbeginE)
_ZN39_INTERNAL_c588adad_4_k_cu_29ecb275_25114cuda3std3__45__cpo6cbeginE:
	.zero		1
	.type		_ZN39_INTERNAL_c588adad_4_k_cu_29ecb275_25114cuda3std3__48in_placeE,@object
	.size		_ZN39_INTERNAL_c588adad_4_k_cu_29ecb275_25114cuda3std3__48in_placeE,(_ZN39_INTERNAL_c588adad_4_k_cu_29ecb275_25114cuda3std6ranges3__45__cpo9iter_moveE - _ZN39_INTERNAL_c588adad_4_k_cu_29ecb275_25114cuda3std3__48in_placeE)
_ZN39_INTERNAL_c588adad_4_k_cu_29ecb275_25114cuda3std3__48in_placeE:
	.zero		1
	.type		_ZN39_INTERNAL_c588adad_4_k_cu_29ecb275_25114cuda3std6ranges3__45__cpo9iter_moveE,@object
	.size		_ZN39_INTERNAL_c588adad_4_k_cu_29ecb275_25114cuda3std6ranges3__45__cpo9iter_moveE,(_ZN39_INTERNAL_c588adad_4_k_cu_29ecb275_25114cuda3std3__45__cpo5beginE - _ZN39_INTERNAL_c588adad_4_k_cu_29ecb275_25114cuda3std6ranges3__45__cpo9iter_moveE)
_ZN39_INTERNAL_c588adad_4_k_cu_29ecb275_25114cuda3std6ranges3__45__cpo9iter_moveE:
	.zero		1
	.type		_ZN39_INTERNAL_c588adad_4_k_cu_29ecb275_25114cuda3std3__45__cpo5beginE,@object
	.size		_ZN39_INTERNAL_c588adad_4_k_cu_29ecb275_25114cuda3std3__45__cpo5beginE,(_ZN39_INTERNAL_c588adad_4_k_cu_29ecb275_25114cuda3std3__441_GLOBAL__N__c588adad_4_k_cu_29ecb275_25116ignoreE - _ZN39_INTERNAL_c588adad_4_k_cu_29ecb275_25114cuda3std3__45__cpo5beginE)
_ZN39_INTERNAL_c588adad_4_k_cu_29ecb275_25114cuda3std3__45__cpo5beginE:
	.zero		1
	.type		_ZN39_INTERNAL_c588adad_4_k_cu_29ecb275_25114cuda3std3__441_GLOBAL__N__c588adad_4_k_cu_29ecb275_25116ignoreE,@object
	.size		_ZN39_INTERNAL_c588adad_4_k_cu_29ecb275_25114cuda3std3__441_GLOBAL__N__c588adad_4_k_cu_29ecb275_25116ignoreE,(_ZN39_INTERNAL_c588adad_4_k_cu_29ecb275_25114cute7productE - _ZN39_INTERNAL_c588adad_4_k_cu_29ecb275_25114cuda3std3__441_GLOBAL__N__c588adad_4_k_cu_29ecb275_25116ignoreE)
_ZN39_INTERNAL_c588adad_4_k_cu_29ecb275_25114cuda3std3__441_GLOBAL__N__c588adad_4_k_cu_29ecb275_25116ignoreE:
	.zero		1
	.type		_ZN39_INTERNAL_c588adad_4_k_cu_29ecb275_25114cute7productE,@object
	.size		_ZN39_INTERNAL_c588adad_4_k_cu_29ecb275_25114cute7productE,(_ZN39_INTERNAL_c588adad_4_k_cu_29ecb275_25114cuda3std3__45__cpo3endE - _ZN39_INTERNAL_c588adad_4_k_cu_29ecb275_25114cute7productE)
_ZN39_INTERNAL_c588adad_4_k_cu_29ecb275_25114cute7productE:
	.zero		1
	.type		_ZN39_INTERNAL_c588adad_4_k_cu_29ecb275_25114cuda3std3__45__cpo3endE,@object
	.size		_ZN39_INTERNAL_c588adad_4_k_cu_29ecb275_25114cuda3std3__45__cpo3endE,(_ZN39_INTERNAL_c588adad_4_k_cu_29ecb275_25114cuda3std3__419piecewise_constructE - _ZN39_INTERNAL_c588adad_4_k_cu_29ecb275_25114cuda3std3__45__cpo3endE)
_ZN39_INTERNAL_c588adad_4_k_cu_29ecb275_25114cuda3std3__45__cpo3endE:
	.zero		1
	.type		_ZN39_INTERNAL_c588adad_4_k_cu_29ecb275_25114cuda3std3__419piecewise_constructE,@object
	.size		_ZN39_INTERNAL_c588adad_4_k_cu_29ecb275_25114cuda3std3__419piecewise_constructE,(_ZN39_INTERNAL_c588adad_4_k_cu_29ecb275_25114cuda3std3__45__cpo4cendE - _ZN39_INTERNAL_c588adad_4_k_cu_29ecb275_25114cuda3std3__419piecewise_constructE)
_ZN39_INTERNAL_c588adad_4_k_cu_29ecb275_25114cuda3std3__419piecewise_constructE:
	.zero		1
	.type		_ZN39_INTERNAL_c588adad_4_k_cu_29ecb275_25114cuda3std3__45__cpo4cendE,@object
	.size		_ZN39_INTERNAL_c588adad_4_k_cu_29ecb275_25114cuda3std3__45__cpo4cendE,(_ZN39_INTERNAL_c588adad_4_k_cu_29ecb275_25114cuda3std6ranges3__45__cpo4swapE - _ZN39_INTERNAL_c588adad_4_k_cu_29ecb275_25114cuda3std3__45__cpo4cendE)
_ZN39_INTERNAL_c588adad_4_k_cu_29ecb275_25114cuda3std3__45__cpo4cendE:
	.zero		1
	.type		_ZN39_INTERNAL_c588adad_4_k_cu_29ecb275_25114cuda3std6ranges3__45__cpo4swapE,@object
	.size		_ZN39_INTERNAL_c588adad_4_k_cu_29ecb275_25114cuda3std6ranges3__45__cpo4swapE,(.L_8 - _ZN39_INTERNAL_c588adad_4_k_cu_29ecb275_25114cuda3std6ranges3__45__cpo4swapE)
_ZN39_INTERNAL_c588adad_4_k_cu_29ecb275_25114cuda3std6ranges3__45__cpo4swapE:
	.zero		1
.L_8:


//--------------------- .nv.constant0._ZN7cutlass13device_kernelINS_4gemm6kernel13GemmUniversalIN4cute5tupleIJiiiiEEENS1_10collective13CollectiveMmaINS1_34MainloopSm90TmaGmmaWarpSpecializedILi14ENS5_IJNS4_1CILi1EEESB_SB_EEENS1_35KernelTmaWarpSpecializedCooperativeEEENS5_IJNSA_ILi128EEESF_NSA_ILi32EEEEEENS_10bfloat16_tENS5_IJlSB_lEEESI_SJ_NS4_8TiledMMAINS4_8MMA_AtomIJNS4_4SM904GMMA28MMA_64x128x16_F32BF16BF16_SSILNSN_5MajorE0ELSP_0ELNSN_7ScaleInE1ELSQ_1EEEEEENS4_6LayoutINS5_IJNSA_ILi2EEESB_SB_EEENS5_IJSB_NSA_ILi0EEESW_EEEEENS5_IJNS4_10UnderscoreESZ_SZ_EEEEENS4_13SM90_TMA_LOADENS4_14ComposedLayoutINS4_7SwizzleILi2ELi4ELi3EEENS4_18smem_ptr_flag_bitsILi16EEENST_INS5_IJNSA_ILi8EEESG_EEENS5_IJSG_SB_EEEEEEEvNS4_8identityES12_S1C_vS1D_EENS_8epilogue10collective6detail29Sm90TmaWarpSpecializedAdapterINS1G_15DefaultEpilogueISI_SJ_SJ_NS1F_6thread17LinearCombinationISI_Li1EffLNS1K_9ScaleType4KindE0ELNS_15FloatRoundStyleE2ESI_EENS1_15EpilogueDefaultEEEEEvvEEEEvNT_6ParamsE --------------------------
	.section	.nv.constant0._ZN7cutlass13device_kernelINS_4gemm6kernel13GemmUniversalIN4cute5tupleIJiiiiEEENS1_10collective13CollectiveMmaINS1_34MainloopSm90TmaGmmaWarpSpecializedILi14ENS5_IJNS4_1CILi1EEESB_SB_EEENS1_35KernelTmaWarpSpecializedCooperativeEEENS5_IJNSA_ILi128EEESF_NSA_ILi32EEEEEENS_10bfloat16_tENS5_IJlSB_lEEESI_SJ_NS4_8TiledMMAINS4_8MMA_AtomIJNS4_4SM904GMMA28MMA_64x128x16_F32BF16BF16_SSILNSN_5MajorE0ELSP_0ELNSN_7ScaleInE1ELSQ_1EEEEEENS4_6LayoutINS5_IJNSA_ILi2EEESB_SB_EEENS5_IJSB_NSA_ILi0EEESW_EEEEENS5_IJNS4_10UnderscoreESZ_SZ_EEEEENS4_13SM90_TMA_LOADENS4_14ComposedLayoutINS4_7SwizzleILi2ELi4ELi3EEENS4_18smem_ptr_flag_bitsILi16EEENST_INS5_IJNSA_ILi8EEESG_EEENS5_IJSG_SB_EEEEEEEvNS4_8identityES12_S1C_vS1D_EENS_8epilogue10collective6detail29Sm90TmaWarpSpecializedAdapterINS1G_15DefaultEpilogueISI_SJ_SJ_NS1F_6thread17LinearCombinationISI_Li1EffLNS1K_9ScaleType4KindE0ELNS_15FloatRoundStyleE2ESI_EENS1_15EpilogueDefaultEEEEEvvEEEEvNT_6ParamsE,"a",@progbits
	.sectionflags	@""
	.align	4
.nv.constant0._ZN7cutlass13device_kernelINS_4gemm6kernel13GemmUniversalIN4cute5tupleIJiiiiEEENS1_10collective13CollectiveMmaINS1_34MainloopSm90TmaGmmaWarpSpecializedILi14ENS5_IJNS4_1CILi1EEESB_SB_EEENS1_35KernelTmaWarpSpecializedCooperativeEEENS5_IJNSA_ILi128EEESF_NSA_ILi32EEEEEENS_10bfloat16_tENS5_IJlSB_lEEESI_SJ_NS4_8TiledMMAINS4_8MMA_AtomIJNS4_4SM904GMMA28MMA_64x128x16_F32BF16BF16_SSILNSN_5MajorE0ELSP_0ELNSN_7ScaleInE1ELSQ_1EEEEEENS4_6LayoutINS5_IJNSA_ILi2EEESB_SB_EEENS5_IJSB_NSA_ILi0EEESW_EEEEENS5_IJNS4_10UnderscoreESZ_SZ_EEEEENS4_13SM90_TMA_LOADENS4_14ComposedLayoutINS4_7SwizzleILi2ELi4ELi3EEENS4_18smem_ptr_flag_bitsILi16EEENST_INS5_IJNSA_ILi8EEESG_EEENS5_IJSG_SB_EEEEEEEvNS4_8identityES12_S1C_vS1D_EENS_8epilogue10collective6detail29Sm90TmaWarpSpecializedAdapterINS1G_15DefaultEpilogueISI_SJ_SJ_NS1F_6thread17LinearCombinationISI_Li1EffLNS1K_9ScaleType4KindE0ELNS_15FloatRoundStyleE2ESI_EENS1_15EpilogueDefaultEEEEEvvEEEEvNT_6ParamsE:
	.zero		1664


//--------------------- SYMBOLS --------------------------

	.type		.nv.reservedSmem.offset0,@object
	.size		.nv.reservedSmem.offset0,0x4
	.type		__assertfail,@function
